	.target	sm_90a

	.elftype	@"ET_EXEC"


//--------------------- .note.nv.tkinfo           --------------------------
	.section	.note.nv.tkinfo,"",@"SHT_NOTE"
	.sectionflags	@"SHF_NOTE_NV_TKINFO"
	.tkinfo
        /*0018*/ 	.word	0x00000002
        /*0030*/ 	.string	""
        /*0030*/ 	.string	"ptxas"
        /*0030*/ 	.string	"Cuda compilation tools, release 13.0, V13.0.88"
        /*0030*/ 	.string	"Build cuda_13.0.r13.0/compiler.36424714_0"
        /*0030*/ 	.string	"-arch sm_90a -m 64 "



//--------------------- .note.nv.cuinfo           --------------------------
	.section	.note.nv.cuinfo,"",@"SHT_NOTE"
	.sectionflags	@"SHF_NOTE_NV_CUINFO"
        /*0018*/ 	.short	0x0002
        /*001a*/ 	.short	0x005a
        /*001c*/ 	.short	0x0082
	.zero		2


//--------------------- .nv.info                  --------------------------
	.section	.nv.info,"",@"SHT_CUDA_INFO"
	.align	4


	//----- nvinfo : EIATTR_REGCOUNT
	.align		4
        /*0000*/ 	.byte	0x04, 0x2f
        /*0002*/ 	.short	(.L_15 - .L_14)
	.align		4
.L_14:
        /*0004*/ 	.word	index@(_ZN7cutlass13device_kernelINS_4gemm6kernel13GemmUniversalIN4cute5tupleIJiiiiEEENS1_10collective13CollectiveMmaINS1_34MainloopSm90TmaGmmaWarpSpecializedILi3ENS5_IJNS4_1CILi2EEENSA_ILi1EEESC_EEENS1_32KernelTmaWarpSpecializedPingpongEEENS5_IJNSA_ILi64EEESG_NSA_ILi128EEEEEENS_10bfloat16_tENS5_IJlSC_lEEESJ_SK_NS4_8TiledMMAINS4_8MMA_AtomIJNS4_4SM904GMMA27MMA_64x64x16_F32BF16BF16_SSILNSO_5MajorE0ELSQ_0ELNSO_7ScaleInE1ELSR_1EEEEEENS4_6LayoutINS5_IJSC_SC_SC_EEENS5_IJNSA_ILi0EEESW_SW_EEEEENS5_IJNS4_10UnderscoreESZ_SZ_EEEEENS4_13SM90_TMA_LOADENS4_14ComposedLayoutINS4_7SwizzleILi3ELi4ELi3EEENS4_18smem_ptr_flag_bitsILi16EEENSU_INS5_IJNSA_ILi8EEESG_EEENS5_IJSG_SC_EEEEEEEvNS4_8identityENS4_23SM90_TMA_LOAD_MULTICASTES1C_vS1D_EENS_8epilogue10collective6detail29Sm90TmaWarpSpecializedAdapterINS1H_15DefaultEpilogueISJ_SK_SK_NS1G_6thread17LinearCombinationISJ_Li1EffLNS1L_9ScaleType4KindE0ELNS_15FloatRoundStyleE2ESJ_EENS1_15EpilogueDefaultEEEEEvvEEEEvNT_6ParamsE)
        /*0008*/ 	.word	0x000000a8


	//----- nvinfo : EIATTR_FRAME_SIZE
	.align		4
.L_15:
        /*000c*/ 	.byte	0x04, 0x11
        /*000e*/ 	.short	(.L_17 - .L_16)
	.align		4
.L_16:
        /*0010*/ 	.word	index@(_ZN7cutlass13device_kernelINS_4gemm6kernel13GemmUniversalIN4cute5tupleIJiiiiEEENS1_10collective13CollectiveMmaINS1_34MainloopSm90TmaGmmaWarpSpecializedILi3ENS5_IJNS4_1CILi2EEENSA_ILi1EEESC_EEENS1_32KernelTmaWarpSpecializedPingpongEEENS5_IJNSA_ILi64EEESG_NSA_ILi128EEEEEENS_10bfloat16_tENS5_IJlSC_lEEESJ_SK_NS4_8TiledMMAINS4_8MMA_AtomIJNS4_4SM904GMMA27MMA_64x64x16_F32BF16BF16_SSILNSO_5MajorE0ELSQ_0ELNSO_7ScaleInE1ELSR_1EEEEEENS4_6LayoutINS5_IJSC_SC_SC_EEENS5_IJNSA_ILi0EEESW_SW_EEEEENS5_IJNS4_10UnderscoreESZ_SZ_EEEEENS4_13SM90_TMA_LOADENS4_14ComposedLayoutINS4_7SwizzleILi3ELi4ELi3EEENS4_18smem_ptr_flag_bitsILi16EEENSU_INS5_IJNSA_ILi8EEESG_EEENS5_IJSG_SC_EEEEEEEvNS4_8identityENS4_23SM90_TMA_LOAD_MULTICASTES1C_vS1D_EENS_8epilogue10collective6detail29Sm90TmaWarpSpecializedAdapterINS1H_15DefaultEpilogueISJ_SK_SK_NS1G_6thread17LinearCombinationISJ_Li1EffLNS1L_9ScaleType4KindE0ELNS_15FloatRoundStyleE2ESJ_EENS1_15EpilogueDefaultEEEEEvvEEEEvNT_6ParamsE)
        /*0014*/ 	.word	0x00000008


	//----- nvinfo : EIATTR_MIN_STACK_SIZE
	.align		4
.L_17:
        /*0018*/ 	.byte	0x04, 0x12
        /*001a*/ 	.short	(.L_19 - .L_18)
	.align		4
.L_18:
        /*001c*/ 	.word	index@(_ZN7cutlass13device_kernelINS_4gemm6kernel13GemmUniversalIN4cute5tupleIJiiiiEEENS1_10collective13CollectiveMmaINS1_34MainloopSm90TmaGmmaWarpSpecializedILi3ENS5_IJNS4_1CILi2EEENSA_ILi1EEESC_EEENS1_32KernelTmaWarpSpecializedPingpongEEENS5_IJNSA_ILi64EEESG_NSA_ILi128EEEEEENS_10bfloat16_tENS5_IJlSC_lEEESJ_SK_NS4_8TiledMMAINS4_8MMA_AtomIJNS4_4SM904GMMA27MMA_64x64x16_F32BF16BF16_SSILNSO_5MajorE0ELSQ_0ELNSO_7ScaleInE1ELSR_1EEEEEENS4_6LayoutINS5_IJSC_SC_SC_EEENS5_IJNSA_ILi0EEESW_SW_EEEEENS5_IJNS4_10UnderscoreESZ_SZ_EEEEENS4_13SM90_TMA_LOADENS4_14ComposedLayoutINS4_7SwizzleILi3ELi4ELi3EEENS4_18smem_ptr_flag_bitsILi16EEENSU_INS5_IJNSA_ILi8EEESG_EEENS5_IJSG_SC_EEEEEEEvNS4_8identityENS4_23SM90_TMA_LOAD_MULTICASTES1C_vS1D_EENS_8epilogue10collective6detail29Sm90TmaWarpSpecializedAdapterINS1H_15DefaultEpilogueISJ_SK_SK_NS1G_6thread17LinearCombinationISJ_Li1EffLNS1L_9ScaleType4KindE0ELNS_15FloatRoundStyleE2ESJ_EENS1_15EpilogueDefaultEEEEEvvEEEEvNT_6ParamsE)
        /*0020*/ 	.word	0x00000008
.L_19:


//--------------------- .nv.compat                --------------------------
	.section	.nv.compat,"",@"SHT_CUDA_COMPAT_INFO"
	.align	4
        /*0000*/ 	.byte	0x02, 0x09, 0x01, 0x00, 0x02, 0x02, 0x04, 0x00, 0x02, 0x05, 0x05, 0x00, 0x03, 0x07, 0x01, 0x01
        /*0010*/ 	.byte	0x02, 0x03, 0x01, 0x00, 0x02, 0x06, 0x01, 0x00, 0x04, 0x0b, 0x08, 0x00, 0x00, 0x00, 0x00, 0x00
        /*0020*/ 	.byte	0x00, 0x00, 0x00, 0x00


//--------------------- .nv.info._ZN7cutlass13device_kernelINS_4gemm6kernel13GemmUniversalIN4cute5tupleIJiiiiEEENS1_10collective13CollectiveMmaINS1_34MainloopSm90TmaGmmaWarpSpecializedILi3ENS5_IJNS4_1CILi2EEENSA_ILi1EEESC_EEENS1_32KernelTmaWarpSpecializedPingpongEEENS5_IJNSA_ILi64EEESG_NSA_ILi128EEEEEENS_10bfloat16_tENS5_IJlSC_lEEESJ_SK_NS4_8TiledMMAINS4_8MMA_AtomIJNS4_4SM904GMMA27MMA_64x64x16_F32BF16BF16_SSILNSO_5MajorE0ELSQ_0ELNSO_7ScaleInE1ELSR_1EEEEEENS4_6LayoutINS5_IJSC_SC_SC_EEENS5_IJNSA_ILi0EEESW_SW_EEEEENS5_IJNS4_10UnderscoreESZ_SZ_EEEEENS4_13SM90_TMA_LOADENS4_14ComposedLayoutINS4_7SwizzleILi3ELi4ELi3EEENS4_18smem_ptr_flag_bitsILi16EEENSU_INS5_IJNSA_ILi8EEESG_EEENS5_IJSG_SC_EEEEEEEvNS4_8identityENS4_23SM90_TMA_LOAD_MULTICASTES1C_vS1D_EENS_8epilogue10collective6detail29Sm90TmaWarpSpecializedAdapterINS1H_15DefaultEpilogueISJ_SK_SK_NS1G_6thread17LinearCombinationISJ_Li1EffLNS1L_9ScaleType4KindE0ELNS_15FloatRoundStyleE2ESJ_EENS1_15EpilogueDefaultEEEEEvvEEEEvNT_6ParamsE --------------------------
	.section	.nv.info._ZN7cutlass13device_kernelINS_4gemm6kernel13GemmUniversalIN4cute5tupleIJiiiiEEENS1_10collective13CollectiveMmaINS1_34MainloopSm90TmaGmmaWarpSpecializedILi3ENS5_IJNS4_1CILi2EEENSA_ILi1EEESC_EEENS1_32KernelTmaWarpSpecializedPingpongEEENS5_IJNSA_ILi64EEESG_NSA_ILi128EEEEEENS_10bfloat16_tENS5_IJlSC_lEEESJ_SK_NS4_8TiledMMAINS4_8MMA_AtomIJNS4_4SM904GMMA27MMA_64x64x16_F32BF16BF16_SSILNSO_5MajorE0ELSQ_0ELNSO_7ScaleInE1ELSR_1EEEEEENS4_6LayoutINS5_IJSC_SC_SC_EEENS5_IJNSA_ILi0EEESW_SW_EEEEENS5_IJNS4_10UnderscoreESZ_SZ_EEEEENS4_13SM90_TMA_LOADENS4_14ComposedLayoutINS4_7SwizzleILi3ELi4ELi3EEENS4_18smem_ptr_flag_bitsILi16EEENSU_INS5_IJNSA_ILi8EEESG_EEENS5_IJSG_SC_EEEEEEEvNS4_8identityENS4_23SM90_TMA_LOAD_MULTICASTES1C_vS1D_EENS_8epilogue10collective6detail29Sm90TmaWarpSpecializedAdapterINS1H_15DefaultEpilogueISJ_SK_SK_NS1G_6thread17LinearCombinationISJ_Li1EffLNS1L_9ScaleType4KindE0ELNS_15FloatRoundStyleE2ESJ_EENS1_15EpilogueDefaultEEEEEvvEEEEvNT_6ParamsE,"",@"SHT_CUDA_INFO"
	.sectionflags	@""
	.align	4


	//----- nvinfo : EIATTR_CUDA_API_VERSION
	.align		4
        /*0000*/ 	.byte	0x04, 0x37
        /*0002*/ 	.short	(.L_21 - .L_20)
.L_20:
        /*0004*/ 	.word	0x00000082


	//----- nvinfo : EIATTR_KPARAM_INFO
	.align		4
.L_21:
        /*0008*/ 	.byte	0x04, 0x17
        /*000a*/ 	.short	(.L_23 - .L_22)
.L_22:
        /*000c*/ 	.word	0x00000000
        /*0010*/ 	.short	0x0000
        /*0012*/ 	.short	0x0070
        /*0014*/ 	.byte	0x00, 0xf0, 0x01, 0x10


	//----- nvinfo : EIATTR_SPARSE_MMA_MASK
	.align		4
.L_23:
        /*0018*/ 	.byte	0x03, 0x50
        /*001a*/ 	.short	0x0000


	//----- nvinfo : EIATTR_MAXREG_COUNT
	.align		4
        /*001c*/ 	.byte	0x03, 0x1b
        /*001e*/ 	.short	0x00a8


	//----- nvinfo : EIATTR_NUM_BARRIERS
	.align		4
        /*0020*/ 	.byte	0x02, 0x4c
        /*0022*/ 	.byte	0x01
	.zero		1


	//----- nvinfo : EIATTR_EXTERNS
	.align		4
        /*0024*/ 	.byte	0x04, 0x0f
        /*0026*/ 	.short	(.L_25 - .L_24)


	//   ....[0]....
	.align		4
.L_24:
        /*0028*/ 	.word	index@(__assertfail)


	//----- nvinfo : EIATTR_ANNOTATIONS
	.align		4
.L_25:
        /*002c*/ 	.byte	0x04, 0x55
        /*002e*/ 	.short	(.L_27 - .L_26)


	//   ....[0]....
.L_26:
        /*0030*/ 	.word	0x00000001
        /*0034*/ 	.byte	0x90, 0x0d, 0x00, 0x00, 0x01, 0x00, 0x00, 0x00, 0x40, 0x14, 0x00, 0x00, 0x01, 0x00, 0x00, 0x00
        /*0044*/ 	.byte	0xc0, 0x48, 0x00, 0x00, 0x01, 0x00, 0x00, 0x00, 0xb0, 0x55, 0x00, 0x00


	//----- nvinfo : EIATTR_MERCURY_ISA_VERSION
	.align		4
.L_27:
        /*0050*/ 	.byte	0x03, 0x5f
        /*0052*/ 	.short	0x0101


	//----- nvinfo : EIATTR_INT_WARP_WIDE_INSTR_OFFSETS
	.align		4
        /*0054*/ 	.byte	0x04, 0x31
        /*0056*/ 	.short	(.L_29 - .L_28)


	//   ....[0]....
.L_28:
        /*0058*/ 	.word	0x000004d0


	//   ....[1]....
        /*005c*/ 	.word	0x000004f0


	//   ....[2]....
        /*0060*/ 	.word	0x00000510


	//   ....[3]....
        /*0064*/ 	.word	0x000005d0


	//   ....[4]....
        /*0068*/ 	.word	0x000005f0


	//   ....[5]....
        /*006c*/ 	.word	0x00000650


	//   ....[6]....
        /*0070*/ 	.word	0x00000760


	//   ....[7]....
        /*0074*/ 	.word	0x00000790


	//   ....[8]....
        /*0078*/ 	.word	0x00002480


	//----- nvinfo : EIATTR_COOP_GROUP_MASK_REGIDS
	.align		4
.L_29:
        /*007c*/ 	.byte	0x04, 0x29
        /*007e*/ 	.short	(.L_31 - .L_30)


	//   ....[0]....
.L_30:
        /*0080*/ 	.word	0xffffffff


	//   ....[1]....
        /*0084*/ 	.word	0xffffffff


	//   ....[2]....
        /*0088*/ 	.word	0xffffffff


	//   ....[3]....
        /*008c*/ 	.word	0xffffffff


	//   ....[4]....
        /*0090*/ 	.word	0xffffffff


	//   ....[5]....
        /*0094*/ 	.word	0xffffffff


	//   ....[6]....
        /*0098*/ 	.word	0xffffffff


	//----- nvinfo : EIATTR_COOP_GROUP_INSTR_OFFSETS
	.align		4
.L_31:
        /*009c*/ 	.byte	0x04, 0x28
        /*009e*/ 	.short	(.L_33 - .L_32)


	//   ....[0]....
.L_32:
        /*00a0*/ 	.word	0x00000070


	//   ....[1]....
        /*00a4*/ 	.word	0x00000080


	//   ....[2]....
        /*00a8*/ 	.word	0x00000140


	//   ....[3]....
        /*00ac*/ 	.word	0x000002b0


	//   ....[4]....
        /*00b0*/ 	.word	0x000002f0


	//   ....[5]....
        /*00b4*/ 	.word	0x00000370


	//   ....[6]....
        /*00b8*/ 	.word	0x00000940


	//----- nvinfo : EIATTR_REG_RECONFIG
	.align		4
.L_33:
        /*00bc*/ 	.byte	0x01, 0x54
	.zero		2


	//----- nvinfo : EIATTR_SYSCALL_OFFSETS
	.align		4
        /*00c0*/ 	.byte	0x04, 0x46
        /*00c2*/ 	.short	(.L_35 - .L_34)


	//   ....[0]....
.L_34:
        /*00c4*/ 	.word	0x00001930


	//----- nvinfo : EIATTR_MBARRIER_INSTR_OFFSETS
	.align		4
.L_35:
        /*00c8*/ 	.byte	0x04, 0x39
        /*00ca*/ 	.short	(.L_37 - .L_36)


	//   ....[0]....
.L_36:
        /*00cc*/ 	.word	0x00000240
        /*00d0*/ 	.word	0x000000ff
        /*00d4*/ 	.word	0x00000000
        /*00d8*/ 	.short	0x0100
        /*00da*/ 	.byte	0x08
	.zero		1


	//   ....[1]....
        /*00dc*/ 	.word	0x00000250
        /*00e0*/ 	.word	0x000000ff
        /*00e4*/ 	.word	0x00000018
        /*00e8*/ 	.short	0x0100
        /*00ea*/ 	.byte	0x08
	.zero		1


	//   ....[2]....
        /*00ec*/ 	.word	0x00000260
        /*00f0*/ 	.word	0x000000ff
        /*00f4*/ 	.word	0x00000008
        /*00f8*/ 	.short	0x0100
        /*00fa*/ 	.byte	0x08
	.zero		1


	//   ....[3]....
        /*00fc*/ 	.word	0x00000270
        /*0100*/ 	.word	0x000000ff
        /*0104*/ 	.word	0x00000020
        /*0108*/ 	.short	0x0100
        /*010a*/ 	.byte	0x08
	.zero		1


	//   ....[4]....
        /*010c*/ 	.word	0x00000280
        /*0110*/ 	.word	0x000000ff
        /*0114*/ 	.word	0x00000010
        /*0118*/ 	.short	0x0100
        /*011a*/ 	.byte	0x08
	.zero		1


	//   ....[5]....
        /*011c*/ 	.word	0x00000290
        /*0120*/ 	.word	0x000000ff
        /*0124*/ 	.word	0x00000028
        /*0128*/ 	.short	0x0100
        /*012a*/ 	.byte	0x08
	.zero		1


	//   ....[6]....
        /*012c*/ 	.word	0x000007e0
        /*0130*/ 	.word	0x000000ff
        /*0134*/ 	.word	0x00000060
        /*0138*/ 	.short	0x0100
        /*013a*/ 	.byte	0x08
	.zero		1


	//   ....[7]....
        /*013c*/ 	.word	0x00000870
        /*0140*/ 	.word	0x000000ff
        /*0144*/ 	.word	0x00000068
        /*0148*/ 	.short	0x0100
        /*014a*/ 	.byte	0x08
	.zero		1


	//   ....[8]....
        /*014c*/ 	.word	0x000008c0
        /*0150*/ 	.word	0x000000ff
        /*0154*/ 	.word	0x00000040
        /*0158*/ 	.short	0x0100
        /*015a*/ 	.byte	0x09
	.zero		1


	//   ....[9]....
        /*015c*/ 	.word	0x000008d0
        /*0160*/ 	.word	0x000000ff
        /*0164*/ 	.word	0x00000048
        /*0168*/ 	.short	0x0100
        /*016a*/ 	.byte	0x09
	.zero		1


	//   ....[10]....
        /*016c*/ 	.word	0x000008e0
        /*0170*/ 	.word	0x000000ff
        /*0174*/ 	.word	0x00000050
        /*0178*/ 	.short	0x0100
        /*017a*/ 	.byte	0x09
	.zero		1


	//   ....[11]....
        /*017c*/ 	.word	0x000008f0
        /*0180*/ 	.word	0x000000ff
        /*0184*/ 	.word	0x00000058
        /*0188*/ 	.short	0x0100
        /*018a*/ 	.byte	0x09
	.zero		1


	//   ....[12]....
        /*018c*/ 	.word	0x000017f0
        /*0190*/ 	.word	0x000000ff
        /*0194*/ 	.word	0xfffffff8
        /*0198*/ 	.short	0x010a
        /*019a*/ 	.byte	0x2b
	.zero		1


	//   ....[13]....
        /*019c*/ 	.word	0x000019b0
        /*01a0*/ 	.word	0x00000003
        /*01a4*/ 	.word	0x00000000
        /*01a8*/ 	.short	0x010a
        /*01aa*/ 	.byte	0x3f
	.zero		1


	//   ....[14]....
        /*01ac*/ 	.word	0x000019f0
        /*01b0*/ 	.word	0x00000003
        /*01b4*/ 	.word	0x00000000
        /*01b8*/ 	.short	0x010a
        /*01ba*/ 	.byte	0x3f
	.zero		1


	//   ....[15]....
        /*01bc*/ 	.word	0x00001eb0
        /*01c0*/ 	.word	0x000000ff
        /*01c4*/ 	.word	0x00000000
        /*01c8*/ 	.short	0x010a
        /*01ca*/ 	.byte	0x04
	.zero		1


	//   ....[16]....
        /*01cc*/ 	.word	0x00001ef0
        /*01d0*/ 	.word	0x000000ff
        /*01d4*/ 	.word	0x00000000
        /*01d8*/ 	.short	0x010a
        /*01da*/ 	.byte	0x04
	.zero		1


	//   ....[17]....
        /*01dc*/ 	.word	0x00002310
        /*01e0*/ 	.word	0x00000005
        /*01e4*/ 	.word	0x00000000
        /*01e8*/ 	.short	0x0101
        /*01ea*/ 	.byte	0x3f
	.zero		1


	//   ....[18]....
        /*01ec*/ 	.word	0x00002420
        /*01f0*/ 	.word	0x00000003
        /*01f4*/ 	.word	0x00000000
        /*01f8*/ 	.short	0x0101
        /*01fa*/ 	.byte	0x30
	.zero		1


	//   ....[19]....
        /*01fc*/ 	.word	0x00002520
        /*0200*/ 	.word	0x00000003
        /*0204*/ 	.word	0x00000000
        /*0208*/ 	.short	0x0101
        /*020a*/ 	.byte	0x3f
	.zero		1


	//   ....[20]....
        /*020c*/ 	.word	0x000025a0
        /*0210*/ 	.word	0x000000ff
        /*0214*/ 	.word	0x00000008
        /*0218*/ 	.short	0x010a
        /*021a*/ 	.byte	0x2b
	.zero		1


	//   ....[21]....
        /*021c*/ 	.word	0x00004900
        /*0220*/ 	.word	0x00000000
        /*0224*/ 	.word	0x00000000
        /*0228*/ 	.short	0x0101
        /*022a*/ 	.byte	0x30
	.zero		1


	//   ....[22]....
        /*022c*/ 	.word	0x00005240
        /*0230*/ 	.word	0x0000000d
        /*0234*/ 	.word	0x00000018
        /*0238*/ 	.short	0x010a
        /*023a*/ 	.byte	0x3f
	.zero		1


	//   ....[23]....
        /*023c*/ 	.word	0x000056e0
        /*0240*/ 	.word	0x00000006
        /*0244*/ 	.word	0x00000068
        /*0248*/ 	.short	0x0101
        /*024a*/ 	.byte	0x3f
	.zero		1


	//   ....[24]....
        /*024c*/ 	.word	0x00005e10
        /*0250*/ 	.word	0x00000007
        /*0254*/ 	.word	0x00000000
        /*0258*/ 	.short	0x010a
        /*025a*/ 	.byte	0x3f
	.zero		1


	//   ....[25]....
        /*025c*/ 	.word	0x00005e90
        /*0260*/ 	.word	0x00000004
        /*0264*/ 	.word	0x00000000
        /*0268*/ 	.short	0x010a
        /*026a*/ 	.byte	0x3f
	.zero		1


	//   ....[26]....
        /*026c*/ 	.word	0x00005f20
        /*0270*/ 	.word	0x00000005
        /*0274*/ 	.word	0x00000000
        /*0278*/ 	.short	0x010a
        /*027a*/ 	.byte	0x3f
	.zero		1


	//   ....[27]....
        /*027c*/ 	.word	0x00005f90
        /*0280*/ 	.word	0x00000003
        /*0284*/ 	.word	0xfffffff8
        /*0288*/ 	.short	0x010a
        /*028a*/ 	.byte	0x3f
	.zero		1


	//   ....[28]....
        /*028c*/ 	.word	0x00005fe0
        /*0290*/ 	.word	0x00000003
        /*0294*/ 	.word	0x00000000
        /*0298*/ 	.short	0x010a
        /*029a*/ 	.byte	0x3f
	.zero		1


	//   ....[29]....
        /*029c*/ 	.word	0x00006040
        /*02a0*/ 	.word	0x00000005
        /*02a4*/ 	.word	0x00000000
        /*02a8*/ 	.short	0x010a
        /*02aa*/ 	.byte	0x3f
	.zero		1


	//   ....[30]....
        /*02ac*/ 	.word	0x000060a0
        /*02b0*/ 	.word	0x00000003
        /*02b4*/ 	.word	0x00000008
        /*02b8*/ 	.short	0x010a
        /*02ba*/ 	.byte	0x3f
	.zero		1


	//   ....[31]....
        /*02bc*/ 	.word	0x00006170
        /*02c0*/ 	.word	0x0000000d
        /*02c4*/ 	.word	0x00000018
        /*02c8*/ 	.short	0x010a
        /*02ca*/ 	.byte	0x3f
	.zero		1


	//   ....[32]....
        /*02cc*/ 	.word	0x00006240
        /*02d0*/ 	.word	0x00000007
        /*02d4*/ 	.word	0x00000000
        /*02d8*/ 	.short	0x010a
        /*02da*/ 	.byte	0x3f
	.zero		1


	//   ....[33]....
        /*02dc*/ 	.word	0x00006290
        /*02e0*/ 	.word	0x00000004
        /*02e4*/ 	.word	0x00000000
        /*02e8*/ 	.short	0x010a
        /*02ea*/ 	.byte	0x3f
	.zero		1


	//----- nvinfo : EIATTR_NUM_MBARRIERS
	.align		4
.L_37:
        /*02ec*/ 	.byte	0x03, 0x38
        /*02ee*/ 	.short	0x000c


	//----- nvinfo : EIATTR_EXIT_INSTR_OFFSETS
	.align		4
        /*02f0*/ 	.byte	0x04, 0x1c
        /*02f2*/ 	.short	(.L_39 - .L_38)


	//   ....[0]....
.L_38:
        /*02f4*/ 	.word	0x000013d0


	//   ....[1]....
        /*02f8*/ 	.word	0x00001430


	//   ....[2]....
        /*02fc*/ 	.word	0x00004f20


	//   ....[3]....
        /*0300*/ 	.word	0x00004f50


	//   ....[4]....
        /*0304*/ 	.word	0x00005f70


	//----- nvinfo : EIATTR_MAX_THREADS
	.align		4
.L_39:
        /*0308*/ 	.byte	0x04, 0x05
        /*030a*/ 	.short	(.L_41 - .L_40)
.L_40:
        /*030c*/ 	.word	0x00000180
        /*0310*/ 	.word	0x00000001
        /*0314*/ 	.word	0x00000001


	//----- nvinfo : EIATTR_CRS_STACK_SIZE
	.align		4
.L_41:
        /*0318*/ 	.byte	0x04, 0x1e
        /*031a*/ 	.short	(.L_43 - .L_42)
.L_42:
        /*031c*/ 	.word	0x00000000


	//----- nvinfo : EIATTR_CBANK_PARAM_SIZE
	.align		4
.L_43:
        /*0320*/ 	.byte	0x03, 0x19
        /*0322*/ 	.short	0x0470


	//----- nvinfo : EIATTR_PARAM_CBANK
	.align		4
        /*0324*/ 	.byte	0x04, 0x0a
        /*0326*/ 	.short	(.L_45 - .L_44)
	.align		4
.L_44:
        /*0328*/ 	.word	index@(.nv.constant0._ZN7cutlass13device_kernelINS_4gemm6kernel13GemmUniversalIN4cute5tupleIJiiiiEEENS1_10collective13CollectiveMmaINS1_34MainloopSm90TmaGmmaWarpSpecializedILi3ENS5_IJNS4_1CILi2EEENSA_ILi1EEESC_EEENS1_32KernelTmaWarpSpecializedPingpongEEENS5_IJNSA_ILi64EEESG_NSA_ILi128EEEEEENS_10bfloat16_tENS5_IJlSC_lEEESJ_SK_NS4_8TiledMMAINS4_8MMA_AtomIJNS4_4SM904GMMA27MMA_64x64x16_F32BF16BF16_SSILNSO_5MajorE0ELSQ_0ELNSO_7ScaleInE1ELSR_1EEEEEENS4_6LayoutINS5_IJSC_SC_SC_EEENS5_IJNSA_ILi0EEESW_SW_EEEEENS5_IJNS4_10UnderscoreESZ_SZ_EEEEENS4_13SM90_TMA_LOADENS4_14ComposedLayoutINS4_7SwizzleILi3ELi4ELi3EEENS4_18smem_ptr_flag_bitsILi16EEENSU_INS5_IJNSA_ILi8EEESG_EEENS5_IJSG_SC_EEEEEEEvNS4_8identityENS4_23SM90_TMA_LOAD_MULTICASTES1C_vS1D_EENS_8epilogue10collective6detail29Sm90TmaWarpSpecializedAdapterINS1H_15DefaultEpilogueISJ_SK_SK_NS1G_6thread17LinearCombinationISJ_Li1EffLNS1L_9ScaleType4KindE0ELNS_15FloatRoundStyleE2ESJ_EENS1_15EpilogueDefaultEEEEEvvEEEEvNT_6ParamsE)
        /*032c*/ 	.short	0x0210
        /*032e*/ 	.short	0x0470


	//----- nvinfo : EIATTR_SW_WAR
	.align		4
.L_45:
        /*0330*/ 	.byte	0x04, 0x36
        /*0332*/ 	.short	(.L_47 - .L_46)
.L_46:
        /*0334*/ 	.word	0x00000008
.L_47:


//--------------------- .nv.callgraph             --------------------------
	.section	.nv.callgraph,"",@"SHT_CUDA_CALLGRAPH"
	.align	4
	.sectionentsize	8
	.align		4
        /*0000*/ 	.word	0x00000000
	.align		4
        /*0004*/ 	.word	0xffffffff
	.align		4
        /*0008*/ 	.word	index@(_ZN7cutlass13device_kernelINS_4gemm6kernel13GemmUniversalIN4cute5tupleIJiiiiEEENS1_10collective13CollectiveMmaINS1_34MainloopSm90TmaGmmaWarpSpecializedILi3ENS5_IJNS4_1CILi2EEENSA_ILi1EEESC_EEENS1_32KernelTmaWarpSpecializedPingpongEEENS5_IJNSA_ILi64EEESG_NSA_ILi128EEEEEENS_10bfloat16_tENS5_IJlSC_lEEESJ_SK_NS4_8TiledMMAINS4_8MMA_AtomIJNS4_4SM904GMMA27MMA_64x64x16_F32BF16BF16_SSILNSO_5MajorE0ELSQ_0ELNSO_7ScaleInE1ELSR_1EEEEEENS4_6LayoutINS5_IJSC_SC_SC_EEENS5_IJNSA_ILi0EEESW_SW_EEEEENS5_IJNS4_10UnderscoreESZ_SZ_EEEEENS4_13SM90_TMA_LOADENS4_14ComposedLayoutINS4_7SwizzleILi3ELi4ELi3EEENS4_18smem_ptr_flag_bitsILi16EEENSU_INS5_IJNSA_ILi8EEESG_EEENS5_IJSG_SC_EEEEEEEvNS4_8identityENS4_23SM90_TMA_LOAD_MULTICASTES1C_vS1D_EENS_8epilogue10collective6detail29Sm90TmaWarpSpecializedAdapterINS1H_15DefaultEpilogueISJ_SK_SK_NS1G_6thread17LinearCombinationISJ_Li1EffLNS1L_9ScaleType4KindE0ELNS_15FloatRoundStyleE2ESJ_EENS1_15EpilogueDefaultEEEEEvvEEEEvNT_6ParamsE)
	.align		4
        /*000c*/ 	.word	index@(__assertfail)
	.align		4
        /*0010*/ 	.word	0x00000000
	.align		4
        /*0014*/ 	.word	0xfffffffe
	.align		4
        /*0018*/ 	.word	0x00000000
	.align		4
        /*001c*/ 	.word	0xfffffffd
	.align		4
        /*0020*/ 	.word	0x00000000
	.align		4
        /*0024*/ 	.word	0xfffffffc


//--------------------- .nv.constant4             --------------------------
	.section	.nv.constant4,"a",@progbits
	.align	8
	.align		8
.nv.constant4:
        /*0000*/ 	.dword	__assertfail
	.align		8
        /*0008*/ 	.dword	__unnamed_1
	.align		8
        /*0010*/ 	.dword	_ZN39_INTERNAL_dcb82945_4_k_cu_bdfb08bd_35944cuda3std3__45__cpo5beginE
	.align		8
        /*0018*/ 	.dword	_ZN39_INTERNAL_dcb82945_4_k_cu_bdfb08bd_35944cuda3std3__45__cpo3endE
	.align		8
        /*0020*/ 	.dword	_ZN39_INTERNAL_dcb82945_4_k_cu_bdfb08bd_35944cuda3std3__45__cpo6cbeginE
	.align		8
        /*0028*/ 	.dword	_ZN39_INTERNAL_dcb82945_4_k_cu_bdfb08bd_35944cuda3std3__45__cpo4cendE
	.align		8
        /*0030*/ 	.dword	_ZN39_INTERNAL_dcb82945_4_k_cu_bdfb08bd_35944cuda3std3__441_GLOBAL__N__dcb82945_4_k_cu_bdfb08bd_35946ignoreE
	.align		8
        /*0038*/ 	.dword	_ZN39_INTERNAL_dcb82945_4_k_cu_bdfb08bd_35944cuda3std3__419piecewise_constructE
	.align		8
        /*0040*/ 	.dword	_ZN39_INTERNAL_dcb82945_4_k_cu_bdfb08bd_35944cuda3std3__48in_placeE
	.align		8
        /*0048*/ 	.dword	_ZN39_INTERNAL_dcb82945_4_k_cu_bdfb08bd_35944cuda3std6ranges3__45__cpo4swapE
	.align		8
        /*0050*/ 	.dword	_ZN39_INTERNAL_dcb82945_4_k_cu_bdfb08bd_35944cuda3std6ranges3__45__cpo9iter_moveE
	.align		8
        /*0058*/ 	.dword	_ZN39_INTERNAL_dcb82945_4_k_cu_bdfb08bd_35944cute7productE
	.align		8
        /*0060*/ 	.dword	_ZN39_INTERNAL_dcb82945_4_k_cu_bdfb08bd_35944cute1_E
	.align		8
        /*0068*/ 	.dword	$str$22
	.align		8
        /*0070*/ 	.dword	$str$23


//--------------------- .text._ZN7cutlass13device_kernelINS_4gemm6kernel13GemmUniversalIN4cute5tupleIJiiiiEEENS1_10collective13CollectiveMmaINS1_34MainloopSm90TmaGmmaWarpSpecializedILi3ENS5_IJNS4_1CILi2EEENSA_ILi1EEESC_EEENS1_32KernelTmaWarpSpecializedPingpongEEENS5_IJNSA_ILi64EEESG_NSA_ILi128EEEEEENS_10bfloat16_tENS5_IJlSC_lEEESJ_SK_NS4_8TiledMMAINS4_8MMA_AtomIJNS4_4SM904GMMA27MMA_64x64x16_F32BF16BF16_SSILNSO_5MajorE0ELSQ_0ELNSO_7ScaleInE1ELSR_1EEEEEENS4_6LayoutINS5_IJSC_SC_SC_EEENS5_IJNSA_ILi0EEESW_SW_EEEEENS5_IJNS4_10UnderscoreESZ_SZ_EEEEENS4_13SM90_TMA_LOADENS4_14ComposedLayoutINS4_7SwizzleILi3ELi4ELi3EEENS4_18smem_ptr_flag_bitsILi16EEENSU_INS5_IJNSA_ILi8EEESG_EEENS5_IJSG_SC_EEEEEEEvNS4_8identityENS4_23SM90_TMA_LOAD_MULTICASTES1C_vS1D_EENS_8epilogue10collective6detail29Sm90TmaWarpSpecializedAdapterINS1H_15DefaultEpilogueISJ_SK_SK_NS1G_6thread17LinearCombinationISJ_Li1EffLNS1L_9ScaleType4KindE0ELNS_15FloatRoundStyleE2ESJ_EENS1_15EpilogueDefaultEEEEEvvEEEEvNT_6ParamsE --------------------------
	.section	.text._ZN7cutlass13device_kernelINS_4gemm6kernel13GemmUniversalIN4cute5tupleIJiiiiEEENS1_10collective13CollectiveMmaINS1_34MainloopSm90TmaGmmaWarpSpecializedILi3ENS5_IJNS4_1CILi2EEENSA_ILi1EEESC_EEENS1_32KernelTmaWarpSpecializedPingpongEEENS5_IJNSA_ILi64EEESG_NSA_ILi128EEEEEENS_10bfloat16_tENS5_IJlSC_lEEESJ_SK_NS4_8TiledMMAINS4_8MMA_AtomIJNS4_4SM904GMMA27MMA_64x64x16_F32BF16BF16_SSILNSO_5MajorE0ELSQ_0ELNSO_7ScaleInE1ELSR_1EEEEEENS4_6LayoutINS5_IJSC_SC_SC_EEENS5_IJNSA_ILi0EEESW_SW_EEEEENS5_IJNS4_10UnderscoreESZ_SZ_EEEEENS4_13SM90_TMA_LOADENS4_14ComposedLayoutINS4_7SwizzleILi3ELi4ELi3EEENS4_18smem_ptr_flag_bitsILi16EEENSU_INS5_IJNSA_ILi8EEESG_EEENS5_IJSG_SC_EEEEEEEvNS4_8identityENS4_23SM90_TMA_LOAD_MULTICASTES1C_vS1D_EENS_8epilogue10collective6detail29Sm90TmaWarpSpecializedAdapterINS1H_15DefaultEpilogueISJ_SK_SK_NS1G_6thread17LinearCombinationISJ_Li1EffLNS1L_9ScaleType4KindE0ELNS_15FloatRoundStyleE2ESJ_EENS1_15EpilogueDefaultEEEEEvvEEEEvNT_6ParamsE,"ax",@progbits
	.align	128
.text._ZN7cutlass13device_kernelINS_4gemm6kernel13GemmUniversalIN4cute5tupleIJiiiiEEENS1_10collective13CollectiveMmaINS1_34MainloopSm90TmaGmmaWarpSpecializedILi3ENS5_IJNS4_1CILi2EEENSA_ILi1EEESC_EEENS1_32KernelTmaWarpSpecializedPingpongEEENS5_IJNSA_ILi64EEESG_NSA_ILi128EEEEEENS_10bfloat16_tENS5_IJlSC_lEEESJ_SK_NS4_8TiledMMAINS4_8MMA_AtomIJNS4_4SM904GMMA27MMA_64x64x16_F32BF16BF16_SSILNSO_5MajorE0ELSQ_0ELNSO_7ScaleInE1ELSR_1EEEEEENS4_6LayoutINS5_IJSC_SC_SC_EEENS5_IJNSA_ILi0EEESW_SW_EEEEENS5_IJNS4_10UnderscoreESZ_SZ_EEEEENS4_13SM90_TMA_LOADENS4_14ComposedLayoutINS4_7SwizzleILi3ELi4ELi3EEENS4_18smem_ptr_flag_bitsILi16EEENSU_INS5_IJNSA_ILi8EEESG_EEENS5_IJSG_SC_EEEEEEEvNS4_8identityENS4_23SM90_TMA_LOAD_MULTICASTES1C_vS1D_EENS_8epilogue10collective6detail29Sm90TmaWarpSpecializedAdapterINS1H_15DefaultEpilogueISJ_SK_SK_NS1G_6thread17LinearCombinationISJ_Li1EffLNS1L_9ScaleType4KindE0ELNS_15FloatRoundStyleE2ESJ_EENS1_15EpilogueDefaultEEEEEvvEEEEvNT_6ParamsE:
        .type           _ZN7cutlass13device_kernelINS_4gemm6kernel13GemmUniversalIN4cute5tupleIJiiiiEEENS1_10collective13CollectiveMmaINS1_34MainloopSm90TmaGmmaWarpSpecializedILi3ENS5_IJNS4_1CILi2EEENSA_ILi1EEESC_EEENS1_32KernelTmaWarpSpecializedPingpongEEENS5_IJNSA_ILi64EEESG_NSA_ILi128EEEEEENS_10bfloat16_tENS5_IJlSC_lEEESJ_SK_NS4_8TiledMMAINS4_8MMA_AtomIJNS4_4SM904GMMA27MMA_64x64x16_F32BF16BF16_SSILNSO_5MajorE0ELSQ_0ELNSO_7ScaleInE1ELSR_1EEEEEENS4_6LayoutINS5_IJSC_SC_SC_EEENS5_IJNSA_ILi0EEESW_SW_EEEEENS5_IJNS4_10UnderscoreESZ_SZ_EEEEENS4_13SM90_TMA_LOADENS4_14ComposedLayoutINS4_7SwizzleILi3ELi4ELi3EEENS4_18smem_ptr_flag_bitsILi16EEENSU_INS5_IJNSA_ILi8EEESG_EEENS5_IJSG_SC_EEEEEEEvNS4_8identityENS4_23SM90_TMA_LOAD_MULTICASTES1C_vS1D_EENS_8epilogue10collective6detail29Sm90TmaWarpSpecializedAdapterINS1H_15DefaultEpilogueISJ_SK_SK_NS1G_6thread17LinearCombinationISJ_Li1EffLNS1L_9ScaleType4KindE0ELNS_15FloatRoundStyleE2ESJ_EENS1_15EpilogueDefaultEEEEEvvEEEEvNT_6ParamsE,@function
        .size           _ZN7cutlass13device_kernelINS_4gemm6kernel13GemmUniversalIN4cute5tupleIJiiiiEEENS1_10collective13CollectiveMmaINS1_34MainloopSm90TmaGmmaWarpSpecializedILi3ENS5_IJNS4_1CILi2EEENSA_ILi1EEESC_EEENS1_32KernelTmaWarpSpecializedPingpongEEENS5_IJNSA_ILi64EEESG_NSA_ILi128EEEEEENS_10bfloat16_tENS5_IJlSC_lEEESJ_SK_NS4_8TiledMMAINS4_8MMA_AtomIJNS4_4SM904GMMA27MMA_64x64x16_F32BF16BF16_SSILNSO_5MajorE0ELSQ_0ELNSO_7ScaleInE1ELSR_1EEEEEENS4_6LayoutINS5_IJSC_SC_SC_EEENS5_IJNSA_ILi0EEESW_SW_EEEEENS5_IJNS4_10UnderscoreESZ_SZ_EEEEENS4_13SM90_TMA_LOADENS4_14ComposedLayoutINS4_7SwizzleILi3ELi4ELi3EEENS4_18smem_ptr_flag_bitsILi16EEENSU_INS5_IJNSA_ILi8EEESG_EEENS5_IJSG_SC_EEEEEEEvNS4_8identityENS4_23SM90_TMA_LOAD_MULTICASTES1C_vS1D_EENS_8epilogue10collective6detail29Sm90TmaWarpSpecializedAdapterINS1H_15DefaultEpilogueISJ_SK_SK_NS1G_6thread17LinearCombinationISJ_Li1EffLNS1L_9ScaleType4KindE0ELNS_15FloatRoundStyleE2ESJ_EENS1_15EpilogueDefaultEEEEEvvEEEEvNT_6ParamsE,(.L_x_135 - _ZN7cutlass13device_kernelINS_4gemm6kernel13GemmUniversalIN4cute5tupleIJiiiiEEENS1_10collective13CollectiveMmaINS1_34MainloopSm90TmaGmmaWarpSpecializedILi3ENS5_IJNS4_1CILi2EEENSA_ILi1EEESC_EEENS1_32KernelTmaWarpSpecializedPingpongEEENS5_IJNSA_ILi64EEESG_NSA_ILi128EEEEEENS_10bfloat16_tENS5_IJlSC_lEEESJ_SK_NS4_8TiledMMAINS4_8MMA_AtomIJNS4_4SM904GMMA27MMA_64x64x16_F32BF16BF16_SSILNSO_5MajorE0ELSQ_0ELNSO_7ScaleInE1ELSR_1EEEEEENS4_6LayoutINS5_IJSC_SC_SC_EEENS5_IJNSA_ILi0EEESW_SW_EEEEENS5_IJNS4_10UnderscoreESZ_SZ_EEEEENS4_13SM90_TMA_LOADENS4_14ComposedLayoutINS4_7SwizzleILi3ELi4ELi3EEENS4_18smem_ptr_flag_bitsILi16EEENSU_INS5_IJNSA_ILi8EEESG_EEENS5_IJSG_SC_EEEEEEEvNS4_8identityENS4_23SM90_TMA_LOAD_MULTICASTES1C_vS1D_EENS_8epilogue10collective6detail29Sm90TmaWarpSpecializedAdapterINS1H_15DefaultEpilogueISJ_SK_SK_NS1G_6thread17LinearCombinationISJ_Li1EffLNS1L_9ScaleType4KindE0ELNS_15FloatRoundStyleE2ESJ_EENS1_15EpilogueDefaultEEEEEvvEEEEvNT_6ParamsE)
        .other          _ZN7cutlass13device_kernelINS_4gemm6kernel13GemmUniversalIN4cute5tupleIJiiiiEEENS1_10collective13CollectiveMmaINS1_34MainloopSm90TmaGmmaWarpSpecializedILi3ENS5_IJNS4_1CILi2EEENSA_ILi1EEESC_EEENS1_32KernelTmaWarpSpecializedPingpongEEENS5_IJNSA_ILi64EEESG_NSA_ILi128EEEEEENS_10bfloat16_tENS5_IJlSC_lEEESJ_SK_NS4_8TiledMMAINS4_8MMA_AtomIJNS4_4SM904GMMA27MMA_64x64x16_F32BF16BF16_SSILNSO_5MajorE0ELSQ_0ELNSO_7ScaleInE1ELSR_1EEEEEENS4_6LayoutINS5_IJSC_SC_SC_EEENS5_IJNSA_ILi0EEESW_SW_EEEEENS5_IJNS4_10UnderscoreESZ_SZ_EEEEENS4_13SM90_TMA_LOADENS4_14ComposedLayoutINS4_7SwizzleILi3ELi4ELi3EEENS4_18smem_ptr_flag_bitsILi16EEENSU_INS5_IJNSA_ILi8EEESG_EEENS5_IJSG_SC_EEEEEEEvNS4_8identityENS4_23SM90_TMA_LOAD_MULTICASTES1C_vS1D_EENS_8epilogue10collective6detail29Sm90TmaWarpSpecializedAdapterINS1H_15DefaultEpilogueISJ_SK_SK_NS1G_6thread17LinearCombinationISJ_Li1EffLNS1L_9ScaleType4KindE0ELNS_15FloatRoundStyleE2ESJ_EENS1_15EpilogueDefaultEEEEEvvEEEEvNT_6ParamsE,@"STO_CUDA_ENTRY STV_DEFAULT"
_ZN7cutlass13device_kernelINS_4gemm6kernel13GemmUniversalIN4cute5tupleIJiiiiEEENS1_10collective13CollectiveMmaINS1_34MainloopSm90TmaGmmaWarpSpecializedILi3ENS5_IJNS4_1CILi2EEENSA_ILi1EEESC_EEENS1_32KernelTmaWarpSpecializedPingpongEEENS5_IJNSA_ILi64EEESG_NSA_ILi128EEEEEENS_10bfloat16_tENS5_IJlSC_lEEESJ_SK_NS4_8TiledMMAINS4_8MMA_AtomIJNS4_4SM904GMMA27MMA_64x64x16_F32BF16BF16_SSILNSO_5MajorE0ELSQ_0ELNSO_7ScaleInE1ELSR_1EEEEEENS4_6LayoutINS5_IJSC_SC_SC_EEENS5_IJNSA_ILi0EEESW_SW_EEEEENS5_IJNS4_10UnderscoreESZ_SZ_EEEEENS4_13SM90_TMA_LOADENS4_14ComposedLayoutINS4_7SwizzleILi3ELi4ELi3EEENS4_18smem_ptr_flag_bitsILi16EEENSU_INS5_IJNSA_ILi8EEESG_EEENS5_IJSG_SC_EEEEEEEvNS4_8identityENS4_23SM90_TMA_LOAD_MULTICASTES1C_vS1D_EENS_8epilogue10collective6detail29Sm90TmaWarpSpecializedAdapterINS1H_15DefaultEpilogueISJ_SK_SK_NS1G_6thread17LinearCombinationISJ_Li1EffLNS1L_9ScaleType4KindE0ELNS_15FloatRoundStyleE2ESJ_EENS1_15EpilogueDefaultEEEEEvvEEEEvNT_6ParamsE:
[----:B------:R-:W0:Y:S02]  /*0000*/  LDC R1, c[0x0][0x28] ;  /* 0x00000a00ff017b82 */ /* 0x000e240000000800 */
[----:B0-----:R-:W-:Y:S01]  /*0010*/  VIADD R1, R1, 0xfffffff8 ;  /* 0xfffffff801017836 */ /* 0x001fe20000000000 */
[----:B------:R-:W0:Y:S01]  /*0020*/  S2R R4, SR_TID.X ;  /* 0x0000000000047919 */ /* 0x000e220000002100 */
[----:B------:R-:W-:Y:S01]  /*0030*/  ELECT P0, URZ, PT ;  /* 0x00000000003f782f */ /* 0x000fe20003800000 */
[----:B------:R-:W-:Y:S01]  /*0040*/  BSSY B0, `(.L_x_0) ;  /* 0x000000f000007945 */ /* 0x000fe20003800000 */
[--C-:B0-----:R-:W-:Y:S02]  /*0050*/  SHF.R.U32.HI R0, RZ, 0x5, R4.reuse ;  /* 0x00000005ff007819 */ /* 0x101fe40000011604 */
[----:B------:R-:W-:-:S03]  /*0060*/  SHF.R.U32.HI R7, RZ, 0x7, R4 ;  /* 0x00000007ff077819 */ /* 0x000fc60000011604 */
[----:B------:R-:W0:Y:S04]  /*0070*/  SHFL.IDX PT, R2, R0, RZ, 0x1f ;  /* 0x00001fff00027589 */ /* 0x000e2800000e0000 */
[----:B------:R1:W2:Y:S01]  /*0080*/  SHFL.IDX PT, R10, R7, RZ, 0x1f ;  /* 0x00001fff070a7589 */ /* 0x0002a200000e0000 */
[----:B0-----:R-:W-:-:S13]  /*0090*/  ISETP.NE.OR P0, PT, R2, RZ, !P0 ;  /* 0x000000ff0200720c */ /* 0x001fda0004705670 */
[----:B-12---:R-:W-:Y:S05]  /*00a0*/  @P0 BRA `(.L_x_1) ;  /* 0x0000000000200947 */ /* 0x006fea0003800000 */
[----:B------:R-:W-:Y:S02]  /*00b0*/  ULDC.64 UR4, c[0x0][0x198] ;  /* 0x0000660000047ab9 */ /* 0x000fe40000000a00 */
[----:B------:R-:W-:Y:S02]  /*00c0*/  UIADD3 UR6, UP0, UR4, 0xf0, URZ ;  /* 0x000000f004067890 */ /* 0x000fe4000ff1e03f */
[----:B------:R-:W-:Y:S02]  /*00d0*/  UIADD3 UR4, UP1, UR4, 0x1f0, URZ ;  /* 0x000001f004047890 */ /* 0x000fe4000ff3e03f */
[----:B------:R-:W-:Y:S02]  /*00e0*/  UIADD3.X UR7, URZ, UR5, URZ, UP0, !UPT ;  /* 0x000000053f077290 */ /* 0x000fe400087fe43f */
[----:B------:R-:W-:-:S07]  /*00f0*/  UIADD3.X UR5, URZ, UR5, URZ, UP1, !UPT ;  /* 0x000000053f057290 */ /* 0x000fce0008ffe43f */
[----:B------:R0:W-:Y:S02]  /*0100*/  UTMACCTL.PF [UR6] ;  /* 0x00000000060079b9 */ /* 0x0001e40008040000 */
[----:B------:R0:W-:Y:S02]  /*0110*/  UTMACCTL.PF [UR4] ;  /* 0x00000000040079b9 */ /* 0x0001e40008040000 */
[----:B0-----:R-:W-:Y:S01]  /*0120*/  NOP ;  /* 0x0000000000007918 */ /* 0x001fe20000000000 */
.L_x_1:
[----:B------:R-:W-:Y:S05]  /*0130*/  BSYNC B0 ;  /* 0x0000000000007941 */ /* 0x000fea0003800000 */
.L_x_0:
[----:B------:R-:W0:Y:S02]  /*0140*/  SHFL.IDX PT, R9, R0, RZ, 0x1f ;  /* 0x00001fff00097589 */ /* 0x000e2400000e0000 */
[----:B0-----:R-:W-:-:S13]  /*0150*/  ISETP.NE.AND P0, PT, R9, RZ, PT ;  /* 0x000000ff0900720c */ /* 0x001fda0003f05270 */
[----:B------:R-:W-:Y:S05]  /*0160*/  @P0 BRA `(.L_x_2) ;  /* 0x0000000000500947 */ /* 0x000fea0003800000 */
[----:B------:R-:W0:Y:S01]  /*0170*/  S2UR UR8, SR_CgaCtaId ;  /* 0x00000000000879c3 */ /* 0x000e220000008800 */
[----:B------:R-:W-:Y:S01]  /*0180*/  UMOV UR4, 0x400 ;  /* 0x0000040000047882 */ /* 0x000fe20000000000 */
[----:B------:R-:W-:Y:S01]  /*0190*/  UMOV UR5, 0x1 ;  /* 0x0000000100057882 */ /* 0x000fe20000000000 */
[----:B------:R-:W-:Y:S01]  /*01a0*/  UMOV UR6, 0x2 ;  /* 0x0000000200067882 */ /* 0x000fe20000000000 */
[----:B------:R-:W-:Y:S01]  /*01b0*/  ELECT P0, URZ, PT ;  /* 0x00000000003f782f */ /* 0x000fe20003800000 */
[----:B------:R-:W-:-:S04]  /*01c0*/  UIADD3 UR6, -UR6, 0x100000, URZ ;  /* 0x0010000006067890 */ /* 0x000fc8000fffe13f */
[----:B------:R-:W-:Y:S02]  /*01d0*/  USHF.L.U32 UR7, UR6, 0xb, URZ ;  /* 0x0000000b06077899 */ /* 0x000fe4000800063f */
[----:B------:R-:W-:Y:S02]  /*01e0*/  USHF.L.U32 UR6, UR6, 0x1, URZ ;  /* 0x0000000106067899 */ /* 0x000fe4000800063f */
[----:B0-----:R-:W-:Y:S02]  /*01f0*/  ULEA UR8, UR8, UR4, 0x18 ;  /* 0x0000000408087291 */ /* 0x001fe4000f8ec03f */
[----:B------:R-:W-:-:S04]  /*0200*/  UIADD3 UR4, -UR5, 0x100000, URZ ;  /* 0x0010000005047890 */ /* 0x000fc8000fffe13f */
[----:B------:R-:W-:Y:S02]  /*0210*/  USHF.L.U32 UR5, UR4, 0xb, URZ ;  /* 0x0000000b04057899 */ /* 0x000fe4000800063f */
[----:B------:R-:W-:Y:S01]  /*0220*/  USHF.L.U32 UR4, UR4, 0x1, URZ ;  /* 0x0000000104047899 */ /* 0x000fe2000800063f */
[----:B------:R-:W0:Y:S11]  /*0230*/  FENCE.VIEW.ASYNC.S ;  /* 0x00000000000073c6 */ /* 0x000e360000000000 */
[----:B0-----:R0:W1:Y:S01]  /*0240*/  SYNCS.EXCH.64 URZ, [UR8], UR4 ;  /* 0x00000004083f75b2 */ /* 0x0010620008000100 */
[----:B------:R0:W2:Y:S01]  /*0250*/  SYNCS.EXCH.64 URZ, [UR8+0x18], UR6 ;  /* 0x00001806083f75b2 */ /* 0x0000a20008000100 */
[----:B------:R0:W3:Y:S01]  /*0260*/  SYNCS.EXCH.64 URZ, [UR8+0x8], UR4 ;  /* 0x00000804083f75b2 */ /* 0x0000e20008000100 */
[----:B------:R0:W4:Y:S01]  /*0270*/  SYNCS.EXCH.64 URZ, [UR8+0x20], UR6 ;  /* 0x00002006083f75b2 */ /* 0x0001220008000100 */
[----:B------:R0:W0:Y:S01]  /*0280*/  SYNCS.EXCH.64 URZ, [UR8+0x10], UR4 ;  /* 0x00001004083f75b2 */ /* 0x0000220008000100 */
[----:B------:R0:W0:Y:S01]  /*0290*/  SYNCS.EXCH.64 URZ, [UR8+0x28], UR6 ;  /* 0x00002806083f75b2 */ /* 0x0000220008000100 */
[----:B------:R-:W-:Y:S01]  /*02a0*/  NOP ;  /* 0x0000000000007918 */ /* 0x000fe20000000000 */
.L_x_2:
[----:B------:R-:W5:Y:S01]  /*02b0*/  SHFL.IDX PT, R12, R0, RZ, 0x1f ;  /* 0x00001fff000c7589 */ /* 0x000f6200000e0000 */
[----:B------:R-:W1:Y:S01]  /*02c0*/  S2UR UR12, SR_CTAID.X ;  /* 0x00000000000c79c3 */ /* 0x000e620000002500 */
[----:B------:R-:W-:Y:S02]  /*02d0*/  SHF.R.S32.HI R3, RZ, 0x1f, R4 ;  /* 0x0000001fff037819 */ /* 0x000fe40000011404 */
[----:B------:R-:W-:Y:S01]  /*02e0*/  ELECT P0, URZ, PT ;  /* 0x00000000003f782f */ /* 0x000fe20003800000 */
[----:B------:R-:W2:Y:S01]  /*02f0*/  SHFL.IDX PT, R11, R0, RZ, 0x1f ;  /* 0x00001fff000b7589 */ /* 0x000ea200000e0000 */
[----:B0-----:R-:W-:Y:S01]  /*0300*/  ULDC UR4, c[0x0][0x150] ;  /* 0x0000540000047ab9 */ /* 0x001fe20000000800 */
[----:B------:R-:W-:Y:S02]  /*0310*/  LEA.HI R3, R3, R4, RZ, 0x7 ;  /* 0x0000000403037211 */ /* 0x000fe400078f38ff */
[----:B------:R-:W-:Y:S01]  /*0320*/  ELECT P1, URZ, PT ;  /* 0x00000000003f782f */ /* 0x000fe20003820000 */
[----:B------:R-:W0:Y:S01]  /*0330*/  S2R R6, SR_CTAID.Y ;  /* 0x0000000000067919 */ /* 0x000e220000002600 */
[----:B------:R-:W3:Y:S01]  /*0340*/  LDC R14, c[0x0][0x144] ;  /* 0x00005100ff0e7b82 */ /* 0x000ee20000000800 */
[----:B------:R-:W-:Y:S01]  /*0350*/  LOP3.LUT R3, R3, 0xffffff80, RZ, 0xc0, !PT ;  /* 0xffffff8003037812 */ /* 0x000fe200078ec0ff */
[----:B------:R-:W-:Y:S01]  /*0360*/  UMOV UR11, 0x80 ;  /* 0x00000080000b7882 */ /* 0x000fe20000000000 */
[----:B------:R-:W4:Y:S01]  /*0370*/  SHFL.IDX PT, R16, R7, RZ, 0x1f ;  /* 0x00001fff07107589 */ /* 0x000f2200000e0000 */
[----:B------:R-:W-:Y:S01]  /*0380*/  NOP ;  /* 0x0000000000007918 */ /* 0x000fe20000000000 */
[----:B------:R-:W-:Y:S01]  /*0390*/  NOP ;  /* 0x0000000000007918 */ /* 0x000fe20000000000 */
[----:B------:R-:W-:Y:S01]  /*03a0*/  IMAD.IADD R5, R4, 0x1, -R3 ;  /* 0x0000000104057824 */ /* 0x000fe200078e0a03 */
[C---:B------:R-:W-:Y:S01]  /*03b0*/  ISETP.NE.AND P4, PT, R10.reuse, RZ, PT ;  /* 0x000000ff0a00720c */ /* 0x040fe20003f85270 */
[----:B------:R-:W4:Y:S01]  /*03c0*/  LDC R15, c[0x0][0x140] ;  /* 0x00005000ff0f7b82 */ /* 0x000f220000000800 */
[----:B------:R-:W-:-:S02]  /*03d0*/  VIADD R36, R10, 0xffffffff ;  /* 0xffffffff0a247836 */ /* 0x000fc40000000000 */
[----:B------:R-:W-:Y:S01]  /*03e0*/  SHF.R.S32.HI R8, RZ, 0x1f, R5 ;  /* 0x0000001fff087819 */ /* 0x000fe20000011405 */
[----:B------:R-:W-:Y:S02]  /*03f0*/  IMAD.MOV.U32 R57, RZ, RZ, 0x1 ;  /* 0x00000001ff397424 */ /* 0x000fe400078e00ff */
[----:B------:R-:W-:Y:S02]  /*0400*/  ISETP.GE.U32.AND P6, PT, R36, 0x2, PT ;  /* 0x000000022400780c */ /* 0x000fe40003fc6070 */
[----:B-----5:R-:W-:Y:S01]  /*0410*/  ISETP.NE.OR P0, PT, R12, RZ, !P0 ;  /* 0x000000ff0c00720c */ /* 0x020fe20004705670 */
[----:B------:R-:W5:Y:S01]  /*0420*/  LDC R25, c[0x0][0x148] ;  /* 0x00005200ff197b82 */ /* 0x000f620000000800 */
[----:B-1----:R-:W-:Y:S02]  /*0430*/  I2FP.F32.U32 R12, UR12 ;  /* 0x0000000c000c7c45 */ /* 0x002fe40008201000 */
[----:B------:R-:W-:Y:S02]  /*0440*/  LEA.HI R3, R8, R5, RZ, 0x3 ;  /* 0x0000000508037211 */ /* 0x000fe400078f18ff */
[----:B--2---:R-:W-:Y:S01]  /*0450*/  ISETP.NE.OR P1, PT, R11, RZ, !P1 ;  /* 0x000000ff0b00720c */ /* 0x004fe20004f25670 */
[----:B------:R-:W-:Y:S01]  /*0460*/  FMUL R13, R12, UR4 ;  /* 0x000000040c0d7c20 */ /* 0x000fe20008400000 */
[--C-:B------:R-:W-:Y:S01]  /*0470*/  SHF.R.S32.HI R0, RZ, 0x3, R3.reuse ;  /* 0x00000003ff007819 */ /* 0x100fe20000011403 */
[----:B------:R-:W-:Y:S01]  /*0480*/  ULDC UR4, c[0x0][0x154] ;  /* 0x0000550000047ab9 */ /* 0x000fe20000000800 */
[----:B------:R-:W-:-:S02]  /*0490*/  SHF.R.S32.HI R3, RZ, 0x1f, R3 ;  /* 0x0000001fff037819 */ /* 0x000fc40000011403 */
[----:B------:R-:W-:Y:S01]  /*04a0*/  SHF.R.S32.HI R12, RZ, 0x1f, R9 ;  /* 0x0000001fff0c7819 */ /* 0x000fe20000011409 */
[----:B------:R-:W1:Y:S01]  /*04b0*/  F2I.U32.TRUNC.NTZ R13, R13 ;  /* 0x0000000d000d7305 */ /* 0x000e62000020f000 */
[----:B------:R-:W-:Y:S01]  /*04c0*/  LEA.HI R11, R3, R0, RZ, 0x2 ;  /* 0x00000000030b7211 */ /* 0x000fe200078f10ff */
[----:B------:R-:W-:Y:S01]  /*04d0*/  VOTEU.ALL UP1, P0 ;  /* 0x00000000003f7886 */ /* 0x000fe20000020000 */
[----:B------:R-:W-:Y:S01]  /*04e0*/  LEA.HI R12, R12, R9, RZ, 0x2 ;  /* 0x000000090c0c7211 */ /* 0x000fe200078f10ff */
[----:B------:R-:W-:Y:S01]  /*04f0*/  VOTEU.ALL UP0, P0 ;  /* 0x00000000003f7886 */ /* 0x000fe20000000000 */
[----:B------:R-:W-:Y:S01]  /*0500*/  SHF.R.S32.HI R3, RZ, 0x1f, R2 ;  /* 0x0000001fff037819 */ /* 0x000fe20000011402 */
[----:B------:R-:W-:Y:S01]  /*0510*/  VOTEU.ALL UP2, P1 ;  /* 0x00000000003f7886 */ /* 0x000fe20000840000 */
[----:B------:R-:W-:Y:S01]  /*0520*/  LOP3.LUT R11, R11, 0xfffffffc, RZ, 0xc0, !PT ;  /* 0xfffffffc0b0b7812 */ /* 0x000fe200078ec0ff */
[----:B------:R-:W2:Y:S01]  /*0530*/  @!UP1 S2UR UR7, SR_CgaCtaId ;  /* 0x00000000000799c3 */ /* 0x000ea20000008800 */
[----:B------:R-:W-:Y:S01]  /*0540*/  LOP3.LUT R12, R12, 0x3ffffffc, RZ, 0xc0, !PT ;  /* 0x3ffffffc0c0c7812 */ /* 0x000fe200078ec0ff */
[----:B------:R-:W-:Y:S01]  /*0550*/  @!UP1 UMOV UR6, 0x400 ;  /* 0x0000040000069882 */ /* 0x000fe20000000000 */
[----:B------:R-:W-:Y:S01]  /*0560*/  LEA.HI R3, R3, R2, RZ, 0x2 ;  /* 0x0000000203037211 */ /* 0x000fe200078f10ff */
[----:B------:R-:W-:Y:S01]  /*0570*/  IMAD.IADD R11, R0, 0x1, -R11 ;  /* 0x00000001000b7824 */ /* 0x000fe200078e0a0b */
[----:B------:R-:W-:Y:S01]  /*0580*/  @!UP2 UMOV UR9, 0x400 ;  /* 0x000004000009a882 */ /* 0x000fe20000000000 */
[----:B------:R-:W-:Y:S01]  /*0590*/  IMAD.IADD R12, R9, 0x1, -R12 ;  /* 0x00000001090c7824 */ /* 0x000fe200078e0a0c */
[----:B------:R-:W-:Y:S01]  /*05a0*/  LOP3.LUT R3, R3, 0xfffffffc, RZ, 0xc0, !PT ;  /* 0xfffffffc03037812 */ /* 0x000fe200078ec0ff */
[----:B------:R-:W5:Y:S01]  /*05b0*/  @!UP2 S2UR UR10, SR_CgaCtaId ;  /* 0x00000000000aa9c3 */ /* 0x000f620000008800 */
[----:B-1----:R-:W-:Y:S01]  /*05c0*/  IMAD.MOV R13, RZ, RZ, -R13 ;  /* 0x000000ffff0d7224 */ /* 0x002fe200078e0a0d */
[----:B------:R-:W-:Y:S01]  /*05d0*/  VOTEU.ALL UP3, P1 ;  /* 0x00000000003f7886 */ /* 0x000fe20000860000 */
[----:B------:R-:W-:Y:S01]  /*05e0*/  IMAD R11, R12, 0x4, R11 ;  /* 0x000000040c0b7824 */ /* 0x000fe200078e020b */
[----:B------:R-:W-:Y:S01]  /*05f0*/  VOTEU.ALL UP4, P1 ;  /* 0x00000000003f7886 */ /* 0x000fe20000880000 */
[----:B------:R-:W-:Y:S01]  /*0600*/  IMAD.IADD R9, R2, 0x1, -R3 ;  /* 0x0000000102097824 */ /* 0x000fe200078e0a03 */
[----:B0-----:R-:W-:Y:S01]  /*0610*/  I2FP.F32.U32 R2, R6 ;  /* 0x0000000600027245 */ /* 0x001fe20000201000 */
[----:B---3--:R-:W-:Y:S01]  /*0620*/  IMAD R21, R14, R13, UR12 ;  /* 0x0000000c0e157e24 */ /* 0x008fe2000f8e020d */
[C---:B------:R-:W-:Y:S01]  /*0630*/  LEA.HI R0, R11.reuse, R11, RZ, 0x1 ;  /* 0x0000000b0b007211 */ /* 0x040fe200078f08ff */
[C---:B------:R-:W-:Y:S01]  /*0640*/  IMAD.SHL.U32 R56, R11.reuse, 0x4, RZ ;  /* 0x000000040b387824 */ /* 0x040fe200078e00ff */
[----:B------:R-:W-:Y:S01]  /*0650*/  VOTEU.ALL UP5, P1 ;  /* 0x00000000003f7886 */ /* 0x000fe200008a0000 */
[----:B------:R-:W-:Y:S01]  /*0660*/  FMUL R2, R2, UR4 ;  /* 0x0000000402027c20 */ /* 0x000fe20008400000 */
[----:B------:R-:W-:Y:S01]  /*0670*/  LOP3.LUT R0, R0, 0xfffffffe, RZ, 0xc0, !PT ;  /* 0xfffffffe00007812 */ /* 0x000fe200078ec0ff */
[----:B------:R-:W-:Y:S01]  /*0680*/  UMOV UR4, 0x20 ;  /* 0x0000002000047882 */ /* 0x000fe20000000000 */
[----:B------:R-:W-:Y:S01]  /*0690*/  LOP3.LUT R56, R11, 0xc, R56, 0x78, !PT ;  /* 0x0000000c0b387812 */ /* 0x000fe200078e7838 */
[----:B------:R-:W-:-:S04]  /*06a0*/  @!UP1 UIADD3 UR4, -UR4, 0x100000, URZ ;  /* 0x0010000004049890 */ /* 0x000fc8000fffe13f */
[----:B------:R-:W-:Y:S02]  /*06b0*/  @!UP1 USHF.L.U32 UR5, UR4, 0xb, URZ ;  /* 0x0000000b04059899 */ /* 0x000fe4000800063f */
[----:B------:R-:W-:Y:S01]  /*06c0*/  @!UP1 USHF.L.U32 UR4, UR4, 0x1, URZ ;  /* 0x0000000104049899 */ /* 0x000fe2000800063f */
[----:B----4-:R-:W-:Y:S01]  /*06d0*/  ISETP.EQ.U32.AND P2, PT, R15, 0x1, PT ;  /* 0x000000010f00780c */ /* 0x010fe20003f42070 */
[----:B------:R-:W-:Y:S01]  /*06e0*/  IMAD.IADD R0, R11, 0x1, -R0 ;  /* 0x000000010b007824 */ /* 0x000fe200078e0a00 */
[----:B------:R-:W0:Y:S01]  /*06f0*/  F2I.U32.TRUNC.NTZ R2, R2 ;  /* 0x0000000200027305 */ /* 0x000e22000020f000 */
[----:B--2---:R-:W-:Y:S01]  /*0700*/  @!UP1 ULEA UR8, UR7, UR6, 0x18 ;  /* 0x0000000607089291 */ /* 0x004fe2000f8ec03f */
[----:B------:R-:W-:Y:S01]  /*0710*/  R2UR UR43, R16 ;  /* 0x00000000102b72ca */ /* 0x000fe200000e0000 */
[----:B------:R-:W-:-:S04]  /*0720*/  @!UP2 UIADD3 UR6, -UR11, 0x100000, URZ ;  /* 0x001000000b06a890 */ /* 0x000fc8000fffe13f */
[----:B------:R-:W-:Y:S02]  /*0730*/  @!UP2 USHF.L.U32 UR7, UR6, 0xb, URZ ;  /* 0x0000000b0607a899 */ /* 0x000fe4000800063f */
[----:B------:R-:W-:Y:S01]  /*0740*/  @!UP2 USHF.L.U32 UR6, UR6, 0x1, URZ ;  /* 0x000000010606a899 */ /* 0x000fe2000800063f */
[----:B------:R-:W-:Y:S01]  /*0750*/  ISETP.NE.AND P3, PT, R0, R21, PT ;  /* 0x000000150000720c */ /* 0x000fe20003f65270 */
[----:B------:R-:W-:Y:S01]  /*0760*/  VOTEU.ALL UP1, P0 ;  /* 0x00000000003f7886 */ /* 0x000fe20000020000 */
[----:B-----5:R-:W-:Y:S01]  /*0770*/  @!UP2 ULEA UR9, UR10, UR9, 0x18 ;  /* 0x000000090a09a291 */ /* 0x020fe2000f8ec03f */
[----:B------:R-:W-:Y:S01]  /*0780*/  LOP3.LUT P0, RZ, R5, 0x7, RZ, 0xc0, !PT ;  /* 0x0000000705ff7812 */ /* 0x000fe2000780c0ff */
[----:B------:R-:W-:Y:S01]  /*0790*/  VOTEU.ALL UP2, P1 ;  /* 0x00000000003f7886 */ /* 0x000fe20000840000 */
[----:B------:R-:W-:Y:S02]  /*07a0*/  ISETP.NE.AND P1, PT, R9, 0x3, PT ;  /* 0x000000030900780c */ /* 0x000fe40003f25270 */
[----:B------:R-:W-:-:S02]  /*07b0*/  ISETP.LT.U32.AND P0, PT, R56, 0x2, !P0 ;  /* 0x000000023800780c */ /* 0x000fc40004701070 */
[----:B------:R-:W-:Y:S01]  /*07c0*/  ISETP.EQ.OR P1, PT, R9, RZ, !P1 ;  /* 0x000000ff0900720c */ /* 0x000fe20004f22670 */
[----:B------:R-:W1:Y:S02]  /*07d0*/  FENCE.VIEW.ASYNC.S ;  /* 0x00000000000073c6 */ /* 0x000e640000000000 */
[----:B-1----:R1:W2:Y:S01]  /*07e0*/  @!UP0 SYNCS.EXCH.64 URZ, [UR8+0x60], UR4 ;  /* 0x00006004083f85b2 */ /* 0x0022a20008000100 */
[----:B0-----:R-:W-:Y:S01]  /*07f0*/  IMAD.MOV R20, RZ, RZ, -R2 ;  /* 0x000000ffff147224 */ /* 0x001fe200078e0a02 */
[----:B------:R-:W-:-:S03]  /*0800*/  @P3 LEA.HI R0, R56, R56, RZ, 0x1 ;  /* 0x0000003838003211 */ /* 0x000fc600078f08ff */
[----:B------:R-:W-:Y:S01]  /*0810*/  IMAD R3, R25, R20, R6 ;  /* 0x0000001419037224 */ /* 0x000fe200078e0206 */
[----:B------:R-:W-:Y:S02]  /*0820*/  ISETP.EQ.AND P1, PT, R10, RZ, P1 ;  /* 0x000000ff0a00720c */ /* 0x000fe40000f22270 */
[----:B------:R-:W-:Y:S02]  /*0830*/  @P3 SHF.R.S32.HI R0, RZ, 0x1, R0 ;  /* 0x00000001ff003819 */ /* 0x000fe40000011400 */
[----:B------:R-:W-:Y:S02]  /*0840*/  SEL R23, RZ, 0x1, !P1 ;  /* 0x00000001ff177807 */ /* 0x000fe40004800000 */
[----:B------:R-:W-:Y:S02]  /*0850*/  @P3 ISETP.NE.AND P5, PT, R0, R3, PT ;  /* 0x000000030000320c */ /* 0x000fe40003fa5270 */
[----:B------:R-:W-:Y:S01]  /*0860*/  SEL R0, RZ, 0x1, !P0 ;  /* 0x00000001ff007807 */ /* 0x000fe20004000000 */
[----:B------:R1:W0:Y:S01]  /*0870*/  @!UP1 SYNCS.EXCH.64 URZ, [UR8+0x68], UR4 ;  /* 0x00006804083f95b2 */ /* 0x0002220008000100 */
[----:B------:R-:W-:Y:S01]  /*0880*/  NOP ;  /* 0x0000000000007918 */ /* 0x000fe20000000000 */
[----:B------:R-:W-:-:S02]  /*0890*/  @P3 SEL R57, RZ, 0x1, P5 ;  /* 0x00000001ff393807 */ /* 0x000fc40002800000 */
[----:B------:R-:W-:Y:S02]  /*08a0*/  SEL R23, R23, 0x2, P6 ;  /* 0x0000000217177807 */ /* 0x000fe40003000000 */
[----:B------:R-:W-:Y:S01]  /*08b0*/  LOP3.LUT R57, R57, R0, RZ, 0xc0, !PT ;  /* 0x0000000039397212 */ /* 0x000fe200078ec0ff */
[----:B------:R1:W3:Y:S01]  /*08c0*/  @!UP2 SYNCS.EXCH.64 URZ, [UR9+0x40], UR6 ;  /* 0x00004006093fa5b2 */ /* 0x0002e20008000100 */
[----:B------:R1:W4:Y:S01]  /*08d0*/  @!UP3 SYNCS.EXCH.64 URZ, [UR9+0x48], UR6 ;  /* 0x00004806093fb5b2 */ /* 0x0003220008000100 */
[----:B------:R1:W0:Y:S01]  /*08e0*/  @!UP4 SYNCS.EXCH.64 URZ, [UR9+0x50], UR6 ;  /* 0x00005006093fc5b2 */ /* 0x0002220008000100 */
[----:B------:R1:W0:Y:S01]  /*08f0*/  @!UP5 SYNCS.EXCH.64 URZ, [UR9+0x58], UR6 ;  /* 0x00005806093fd5b2 */ /* 0x0002220008000100 */
[----:B------:R-:W-:Y:S01]  /*0900*/  NOP ;  /* 0x0000000000007918 */ /* 0x000fe20000000000 */
[----:B-12---:R-:W-:Y:S05]  /*0910*/  @!P2 BRA `(.L_x_3) ;  /* 0x000000000008a947 */ /* 0x006fea0003800000 */
[----:B0--34-:R-:W-:Y:S01]  /*0920*/  UCGABAR_ARV ;  /* 0x00000000000079c7 */ /* 0x019fe20008000000 */
[----:B------:R-:W-:Y:S05]  /*0930*/  BRA `(.L_x_4) ;  /* 0x0000000000047947 */ /* 0x000fea0003800000 */
.L_x_3:
[----:B0--34-:R-:W-:Y:S01]  /*0940*/  NOP ;  /* 0x0000000000007918 */ /* 0x019fe20000000000 */
.L_x_4:
[----:B------:R-:W-:Y:S01]  /*0950*/  ULDC.64 UR4, c[0x0][0x598] ;  /* 0x0001660000047ab9 */ /* 0x000fe20000000a00 */
[----:B------:R-:W-:Y:S01]  /*0960*/  ULDC.64 UR36, c[0x0][0x208] ;  /* 0x0000820000247ab9 */ /* 0x000fe20000000a00 */
[----:B------:R-:W-:-:S04]  /*0970*/  ISETP.NE.U32.AND P0, PT, RZ, UR4, PT ;  /* 0x00000004ff007c0c */ /* 0x000fc8000bf05070 */
[----:B------:R-:W-:-:S13]  /*0980*/  ISETP.NE.AND.EX P0, PT, RZ, UR5, PT, P0 ;  /* 0x00000005ff007c0c */ /* 0x000fda000bf05300 */
[----:B------:R-:W-:Y:S05]  /*0990*/  @!P0 BRA `(.L_x_5) ;  /* 0x00000000001c8947 */ /* 0x000fea0003800000 */
[----:B------:R-:W0:Y:S02]  /*09a0*/  LDC.64 R2, c[0x0][0x598] ;  /* 0x00016600ff027b82 */ /* 0x000e240000000a00 */
[----:B0-----:R-:W2:Y:S02]  /*09b0*/  LDG.E.64 R2, desc[UR36][R2.64] ;  /* 0x0000002402027981 */ /* 0x001ea4000c1e1b00 */
[----:B--2---:R-:W-:-:S04]  /*09c0*/  ISETP.NE.U32.AND P0, PT, R2, RZ, PT ;  /* 0x000000ff0200720c */ /* 0x004fc80003f05070 */
[----:B------:R-:W-:-:S13]  /*09d0*/  ISETP.NE.AND.EX P0, PT, R3, RZ, PT, P0 ;  /* 0x000000ff0300720c */ /* 0x000fda0003f05300 */
[----:B------:R-:W-:Y:S05]  /*09e0*/  @!P0 BRA `(.L_x_5) ;  /* 0x0000000000088947 */ /* 0x000fea0003800000 */
[----:B------:R0:W5:Y:S01]  /*09f0*/  LD.E R58, desc[UR36][R2.64] ;  /* 0x00000024023a7980 */ /* 0x000162000c101900 */
[----:B------:R-:W-:Y:S05]  /*0a00*/  BRA `(.L_x_6) ;  /* 0x0000000000247947 */ /* 0x000fea0003800000 */
.L_x_5:
[----:B------:R-:W-:Y:S02]  /*0a10*/  ULDC.64 UR4, c[0x0][0x588] ;  /* 0x0001620000047ab9 */ /* 0x000fe40000000a00 */
[----:B------:R-:W-:-:S04]  /*0a20*/  ISETP.NE.U32.AND P0, PT, RZ, UR4, PT ;  /* 0x00000004ff007c0c */ /* 0x000fc8000bf05070 */
[----:B------:R-:W-:-:S13]  /*0a30*/  ISETP.NE.AND.EX P0, PT, RZ, UR5, PT, P0 ;  /* 0x00000005ff007c0c */ /* 0x000fda000bf05300 */
[----:B------:R-:W-:Y:S05]  /*0a40*/  @!P0 BRA `(.L_x_7) ;  /* 0x00000000000c8947 */ /* 0x000fea0003800000 */
[----:B------:R-:W0:Y:S02]  /*0a50*/  LDC.64 R58, c[0x0][0x588] ;  /* 0x00016200ff3a7b82 */ /* 0x000e240000000a00 */
[----:B0-----:R1:W5:Y:S01]  /*0a60*/  LDG.E R58, desc[UR36][R58.64] ;  /* 0x000000243a3a7981 */ /* 0x001362000c1e1900 */
[----:B------:R-:W-:Y:S05]  /*0a70*/  BRA `(.L_x_6) ;  /* 0x0000000000087947 */ /* 0x000fea0003800000 */
.L_x_7:
[----:B------:R-:W-:Y:S02]  /*0a80*/  ULDC UR4, c[0x0][0x580] ;  /* 0x0001600000047ab9 */ /* 0x000fe40000000800 */
[----:B------:R-:W-:-:S07]  /*0a90*/  IMAD.U32 R58, RZ, RZ, UR4 ;  /* 0x00000004ff3a7e24 */ /* 0x000fce000f8e00ff */
.L_x_6:
[----:B------:R-:W-:Y:S02]  /*0aa0*/  ULDC.64 UR4, c[0x0][0x5a0] ;  /* 0x0001680000047ab9 */ /* 0x000fe40000000a00 */
[----:B------:R-:W-:-:S04]  /*0ab0*/  ISETP.NE.U32.AND P0, PT, RZ, UR4, PT ;  /* 0x00000004ff007c0c */ /* 0x000fc8000bf05070 */
[----:B------:R-:W-:-:S13]  /*0ac0*/  ISETP.NE.AND.EX P0, PT, RZ, UR5, PT, P0 ;  /* 0x00000005ff007c0c */ /* 0x000fda000bf05300 */
[----:B------:R-:W-:Y:S05]  /*0ad0*/  @!P0 BRA `(.L_x_8) ;  /* 0x00000000001c8947 */ /* 0x000fea0003800000 */
[----:B0-----:R-:W0:Y:S02]  /*0ae0*/  LDC.64 R2, c[0x0][0x5a0] ;  /* 0x00016800ff027b82 */ /* 0x001e240000000a00 */
[----:B0-----:R-:W2:Y:S02]  /*0af0*/  LDG.E.64 R2, desc[UR36][R2.64] ;  /* 0x0000002402027981 */ /* 0x001ea4000c1e1b00 */
[----:B--2---:R-:W-:-:S04]  /*0b00*/  ISETP.NE.U32.AND P0, PT, R2, RZ, PT ;  /* 0x000000ff0200720c */ /* 0x004fc80003f05070 */
[----:B------:R-:W-:-:S13]  /*0b10*/  ISETP.NE.AND.EX P0, PT, R3, RZ, PT, P0 ;  /* 0x000000ff0300720c */ /* 0x000fda0003f05300 */
[----:B------:R-:W-:Y:S05]  /*0b20*/  @!P0 BRA `(.L_x_8) ;  /* 0x0000000000088947 */ /* 0x000fea0003800000 */
[----:B-1----:R0:W5:Y:S01]  /*0b30*/  LD.E R59, desc[UR36][R2.64] ;  /* 0x00000024023b7980 */ /* 0x002162000c101900 */
[----:B------:R-:W-:Y:S05]  /*0b40*/  BRA `(.L_x_9) ;  /* 0x0000000000247947 */ /* 0x000fea0003800000 */
.L_x_8:
[----:B------:R-:W-:Y:S02]  /*0b50*/  ULDC.64 UR4, c[0x0][0x590] ;  /* 0x0001640000047ab9 */ /* 0x000fe40000000a00 */
[----:B------:R-:W-:-:S04]  /*0b60*/  ISETP.NE.U32.AND P0, PT, RZ, UR4, PT ;  /* 0x00000004ff007c0c */ /* 0x000fc8000bf05070 */
[----:B------:R-:W-:-:S13]  /*0b70*/  ISETP.NE.AND.EX P0, PT, RZ, UR5, PT, P0 ;  /* 0x00000005ff007c0c */ /* 0x000fda000bf05300 */
[----:B------:R-:W-:Y:S05]  /*0b80*/  @!P0 BRA `(.L_x_10) ;  /* 0x00000000000c8947 */ /* 0x000fea0003800000 */
[----:B0-----:R-:W1:Y:S02]  /*0b90*/  LDC.64 R2, c[0x0][0x590] ;  /* 0x00016400ff027b82 */ /* 0x001e640000000a00 */
[----:B-1----:R1:W5:Y:S01]  /*0ba0*/  LDG.E R59, desc[UR36][R2.64] ;  /* 0x00000024023b7981 */ /* 0x002362000c1e1900 */
[----:B------:R-:W-:Y:S05]  /*0bb0*/  BRA `(.L_x_9) ;  /* 0x0000000000087947 */ /* 0x000fea0003800000 */
.L_x_10:
[----:B------:R-:W-:Y:S02]  /*0bc0*/  ULDC UR4, c[0x0][0x584] ;  /* 0x0001610000047ab9 */ /* 0x000fe40000000800 */
[----:B-1----:R-:W-:-:S07]  /*0bd0*/  IMAD.U32 R59, RZ, RZ, UR4 ;  /* 0x00000004ff3b7e24 */ /* 0x002fce000f8e00ff */
.L_x_9:
[----:B01----:R-:W0:Y:S01]  /*0be0*/  LDC R2, c[0x0][0x65c] ;  /* 0x00019700ff027b82 */ /* 0x003e220000000800 */
[----:B------:R-:W-:Y:S01]  /*0bf0*/  ULDC UR6, c[0x0][0x28c] ;  /* 0x0000a30000067ab9 */ /* 0x000fe20000000800 */
[----:B------:R-:W-:Y:S01]  /*0c00*/  ISETP.NE.AND P0, PT, R10, 0x2, PT ;  /* 0x000000020a00780c */ /* 0x000fe20003f05270 */
[----:B------:R-:W-:Y:S01]  /*0c10*/  UIADD3 UR6, UR6, 0x7f, URZ ;  /* 0x0000007f06067890 */ /* 0x000fe2000fffe03f */
[----:B------:R-:W-:Y:S01]  /*0c20*/  IMAD.U32 R10, RZ, RZ, UR12 ;  /* 0x0000000cff0a7e24 */ /* 0x000fe2000f8e00ff */
[----:B------:R-:W-:Y:S01]  /*0c30*/  UMOV UR38, URZ ;  /* 0x0000003f00267c82 */ /* 0x000fe20008000000 */
[----:B------:R-:W-:Y:S01]  /*0c40*/  UMOV UR39, URZ ;  /* 0x0000003f00277c82 */ /* 0x000fe20008000000 */
[----:B------:R-:W-:Y:S01]  /*0c50*/  USHF.R.S32.HI UR7, URZ, 0x1f, UR6 ;  /* 0x0000001f3f077899 */ /* 0x000fe20008011406 */
[----:B------:R-:W-:-:S03]  /*0c60*/  ULDC.64 UR8, c[0x0][0x650] ;  /* 0x0001940000087ab9 */ /* 0x000fc60000000a00 */
[----:B------:R-:W-:-:S04]  /*0c70*/  ULEA.HI UR7, UR7, UR6, URZ, 0x7 ;  /* 0x0000000607077291 */ /* 0x000fc8000f8f383f */
[----:B------:R-:W-:Y:S01]  /*0c80*/  USHF.R.S32.HI UR40, URZ, 0x7, UR7 ;  /* 0x000000073f287899 */ /* 0x000fe20008011407 */
[----:B0-----:R-:W-:-:S13]  /*0c90*/  ISETP.NE.AND P1, PT, R2, 0x1, PT ;  /* 0x000000010200780c */ /* 0x001fda0003f25270 */
[----:B------:R-:W0:Y:S01]  /*0ca0*/  @P1 LDC R17, c[0x0][0x10] ;  /* 0x00000400ff111b82 */ /* 0x000e220000000800 */
[----:B------:R-:W-:Y:S02]  /*0cb0*/  @P1 IMAD.MOV.U32 R7, RZ, RZ, RZ ;  /* 0x000000ffff071224 */ /* 0x000fe400078e00ff */
[----:B------:R-:W-:-:S05]  /*0cc0*/  @P1 IMAD.MOV.U32 R11, RZ, RZ, RZ ;  /* 0x000000ffff0b1224 */ /* 0x000fca00078e00ff */
[----:B------:R-:W1:Y:S01]  /*0cd0*/  @!P1 LDC R3, c[0x0][0xc] ;  /* 0x00000300ff039b82 */ /* 0x000e620000000800 */
[----:B------:R-:W-:Y:S01]  /*0ce0*/  ULDC UR4, c[0x0][0xc] ;  /* 0x0000030000047ab9 */ /* 0x000fe20000000800 */
[----:B------:R-:W-:Y:S02]  /*0cf0*/  ULDC UR5, c[0x0][0x10] ;  /* 0x0000040000057ab9 */ /* 0x000fe40000000800 */
[----:B------:R-:W-:-:S04]  /*0d00*/  UIMAD.WIDE.U32 UR4, UR4, UR5, URZ ;  /* 0x00000005040472a5 */ /* 0x000fc8000f8e003f */
[----:B------:R-:W2:Y:S01]  /*0d10*/  LDC R0, c[0x0][0x14] ;  /* 0x00000500ff007b82 */ /* 0x000ea20000000800 */
[----:B0-----:R-:W-:-:S04]  /*0d20*/  @P1 IMAD.WIDE.U32 R16, R17, UR12, R6 ;  /* 0x0000000c11101c25 */ /* 0x001fc8000f8e0006 */
[----:B------:R-:W-:Y:S02]  /*0d30*/  @P1 IMAD.IADD R17, R17, 0x1, R11 ;  /* 0x0000000111111824 */ /* 0x000fe400078e020b */
[----:B------:R-:W-:Y:S02]  /*0d40*/  IMAD.MOV.U32 R11, RZ, RZ, RZ ;  /* 0x000000ffff0b7224 */ /* 0x000fe400078e00ff */
[----:B-1----:R-:W-:-:S04]  /*0d50*/  @!P1 IMAD.WIDE.U32 R10, R6, R3, R10 ;  /* 0x00000003060a9225 */ /* 0x002fc800078e000a */
[----:B------:R-:W-:Y:S02]  /*0d60*/  @!P1 IMAD.MOV.U32 R16, RZ, RZ, R10 ;  /* 0x000000ffff109224 */ /* 0x000fe400078e000a */
[----:B--2---:R-:W-:-:S04]  /*0d70*/  IMAD.WIDE.U32 R12, R0, UR4, RZ ;  /* 0x00000004000c7c25 */ /* 0x004fc8000f8e00ff */
[----:B------:R-:W-:Y:S01]  /*0d80*/  IMAD R3, R0, UR5, RZ ;  /* 0x0000000500037c24 */ /* 0x000fe2000f8e02ff */
[----:B------:R0:W-:Y:S01]  /*0d90*/  STL.64 [R1], R12 ;  /* 0x0000000c01007387 */ /* 0x0001e20000100a00 */
[----:B------:R-:W-:Y:S02]  /*0da0*/  @!P1 IMAD.MOV.U32 R17, RZ, RZ, R11 ;  /* 0x000000ffff119224 */ /* 0x000fe400078e000b */
[----:B------:R-:W-:Y:S01]  /*0db0*/  IMAD.IADD R0, R13, 0x1, R3 ;  /* 0x000000010d007824 */ /* 0x000fe200078e0203 */
[----:B------:R-:W-:Y:S06]  /*0dc0*/  @P0 BRA `(.L_x_11) ;  /* 0x0000000000200947 */ /* 0x000fec0003800000 */
[----:B------:R-:W-:Y:S01]  /*0dd0*/  UISETP.GE.U32.AND UP0, UPT, UR40, 0x3, UPT ;  /* 0x000000032800788c */ /* 0x000fe2000bf06070 */
[----:B------:R-:W-:Y:S01]  /*0de0*/  IADD3 R16, P0, R16, R12, RZ ;  /* 0x0000000c10107210 */ /* 0x000fe20007f1e0ff */
[----:B------:R-:W-:Y:S01]  /*0df0*/  UIMAD.WIDE.U32 UR4, UR40, -0x55555555, URZ ;  /* 0xaaaaaaab280478a5 */ /* 0x000fe2000f8e003f */
[----:B------:R-:W-:-:S03]  /*0e00*/  UMOV UR39, URZ ;  /* 0x0000003f00277c82 */ /* 0x000fc60008000000 */
[----:B------:R-:W-:Y:S01]  /*0e10*/  USHF.R.U32.HI UR4, URZ, 0x1, UR5 ;  /* 0x000000013f047899 */ /* 0x000fe20008011605 */
[----:B------:R-:W-:-:S03]  /*0e20*/  IMAD.X R17, R0, 0x1, R17, P0 ;  /* 0x0000000100117824 */ /* 0x000fc600000e0611 */
[----:B------:R-:W-:Y:S02]  /*0e30*/  UIMAD UR38, UR4, -0x3, UR40 ;  /* 0xfffffffd042678a4 */ /* 0x000fe4000f8e0228 */
[----:B------:R-:W-:-:S12]  /*0e40*/  @UP0 ULOP3.LUT UR39, UR4, 0x1, URZ, 0xc0, !UPT ;  /* 0x0000000104270892 */ /* 0x000fd8000f8ec03f */
.L_x_11:
[----:B------:R-:W-:Y:S01]  /*0e50*/  ISETP.GE.U32.AND P0, PT, R16, UR8, PT ;  /* 0x0000000810007c0c */ /* 0x000fe2000bf06070 */
[----:B------:R-:W-:Y:S01]  /*0e60*/  IMAD.MOV.U32 R22, RZ, RZ, -0x1 ;  /* 0xffffffffff167424 */ /* 0x000fe200078e00ff */
[----:B------:R-:W-:Y:S01]  /*0e70*/  PRMT R3, RZ, 0x7610, R3 ;  /* 0x00007610ff037816 */ /* 0x000fe20000000003 */
[----:B------:R-:W-:Y:S01]  /*0e80*/  IMAD.MOV.U32 R18, RZ, RZ, -0x1 ;  /* 0xffffffffff127424 */ /* 0x000fe200078e00ff */
[----:B------:R-:W-:Y:S01]  /*0e90*/  ISETP.GE.U32.AND.EX P0, PT, R17, UR9, PT, P0 ;  /* 0x0000000911007c0c */ /* 0x000fe2000bf06100 */
[----:B------:R-:W-:-:S12]  /*0ea0*/  IMAD.MOV.U32 R19, RZ, RZ, -0x1 ;  /* 0xffffffffff137424 */ /* 0x000fd800078e00ff */
[----:B------:R-:W-:Y:S05]  /*0eb0*/  @P0 BRA `(.L_x_12) ;  /* 0x0000000400280947 */ /* 0x000fea0003800000 */
[----:B------:R-:W1:Y:S01]  /*0ec0*/  LDC.64 R26, c[0x0][0x628] ;  /* 0x00018a00ff1a7b82 */ /* 0x000e620000000a00 */
[----:B------:R-:W-:Y:S02]  /*0ed0*/  IMAD.MOV.U32 R10, RZ, RZ, R16 ;  /* 0x000000ffff0a7224 */ /* 0x000fe400078e0010 */
[----:B------:R-:W-:-:S05]  /*0ee0*/  IMAD.MOV.U32 R11, RZ, RZ, R17 ;  /* 0x000000ffff0b7224 */ /* 0x000fca00078e0011 */
[----:B------:R-:W2:Y:S08]  /*0ef0*/  LDC R18, c[0x0][0x630] ;  /* 0x00018c00ff127b82 */ /* 0x000eb00000000800 */
[----:B------:R-:W3:Y:S01]  /*0f00*/  LDC.64 R28, c[0x0][0x620] ;  /* 0x00018800ff1c7b82 */ /* 0x000ee20000000a00 */
[----:B-1----:R-:W-:-:S04]  /*0f10*/  ISETP.NE.U32.AND P0, PT, R26, RZ, PT ;  /* 0x000000ff1a00720c */ /* 0x002fc80003f05070 */
[----:B------:R-:W-:-:S13]  /*0f20*/  ISETP.NE.AND.EX P0, PT, R27, RZ, PT, P0 ;  /* 0x000000ff1b00720c */ /* 0x000fda0003f05300 */
[----:B--23--:R-:W-:Y:S05]  /*0f30*/  @!P0 BRA `(.L_x_13) ;  /* 0x0000000000288947 */ /* 0x00cfea0003800000 */
[----:B------:R-:W1:Y:S02]  /*0f40*/  LDC R3, c[0x0][0x634] ;  /* 0x00018d00ff037b82 */ /* 0x000e640000000800 */
[----:B-1----:R-:W-:-:S05]  /*0f50*/  IADD3 R3, P0, R16, R3, RZ ;  /* 0x0000000310037210 */ /* 0x002fca0007f1e0ff */
[----:B------:R-:W-:-:S04]  /*0f60*/  IMAD.X R19, RZ, RZ, R17, P0 ;  /* 0x000000ffff137224 */ /* 0x000fc800000e0611 */
[----:B------:R-:W-:-:S04]  /*0f70*/  IMAD.WIDE.U32 R10, R19, R26, RZ ;  /* 0x0000001a130a7225 */ /* 0x000fc800078e00ff */
[----:B0-----:R-:W-:-:S04]  /*0f80*/  IMAD.WIDE.U32 R12, P0, R3, R27, R10 ;  /* 0x0000001b030c7225 */ /* 0x001fc8000780000a */
[----:B------:R-:W-:-:S04]  /*0f90*/  IMAD.WIDE.U32 R10, R3, R26, RZ ;  /* 0x0000001a030a7225 */ /* 0x000fc800078e00ff */
[----:B------:R-:W-:Y:S01]  /*0fa0*/  IMAD.X R15, RZ, RZ, RZ, P0 ;  /* 0x000000ffff0f7224 */ /* 0x000fe200000e06ff */
[----:B------:R-:W-:Y:S01]  /*0fb0*/  IADD3 RZ, P0, R11, R12, RZ ;  /* 0x0000000c0bff7210 */ /* 0x000fe20007f1e0ff */
[----:B------:R-:W-:-:S04]  /*0fc0*/  IMAD.MOV.U32 R14, RZ, RZ, R13 ;  /* 0x000000ffff0e7224 */ /* 0x000fc800078e000d */
[----:B------:R-:W-:-:S08]  /*0fd0*/  IMAD.WIDE.U32.X R10, R19, R27, R14, P0 ;  /* 0x0000001b130a7225 */ /* 0x000fd000000e040e */
.L_x_13:
[----:B------:R-:W1:Y:S01]  /*0fe0*/  LDC.64 R32, c[0x0][0x640] ;  /* 0x00019000ff207b82 */ /* 0x000e620000000a00 */
[-CC-:B------:R-:W-:Y:S02]  /*0ff0*/  SHF.R.U64 R30, R10, R18.reuse, R11.reuse ;  /* 0x000000120a1e7219 */ /* 0x180fe4000000120b */
[----:B------:R-:W-:Y:S02]  /*1000*/  SHF.R.U32.HI R3, RZ, R18, R11 ;  /* 0x00000012ff037219 */ /* 0x000fe4000001160b */
[----:B0-----:R-:W-:-:S03]  /*1010*/  IADD3 R13, P0, RZ, -R30, RZ ;  /* 0x8000001eff0d7210 */ /* 0x001fc60007f1e0ff */
[----:B------:R-:W0:Y:S02]  /*1020*/  LDC R14, c[0x0][0x618] ;  /* 0x00018600ff0e7b82 */ /* 0x000e240000000800 */
[----:B------:R-:W-:Y:S02]  /*1030*/  IMAD.X R3, RZ, RZ, ~R3, P0 ;  /* 0x000000ffff037224 */ /* 0x000fe400000e0e03 */
[----:B------:R-:W-:-:S04]  /*1040*/  IMAD.WIDE.U32 R10, R13, R28, R16 ;  /* 0x0000001c0d0a7225 */ /* 0x000fc800078e0010 */
[----:B------:R-:W2:Y:S01]  /*1050*/  LDC R15, c[0x0][0x608] ;  /* 0x00018200ff0f7b82 */ /* 0x000ea20000000800 */
[----:B------:R-:W-:Y:S02]  /*1060*/  IMAD R12, R3, R28, RZ ;  /* 0x0000001c030c7224 */ /* 0x000fe400078e02ff */
[----:B------:R-:W-:Y:S02]  /*1070*/  IMAD.MOV.U32 R28, RZ, RZ, 0x1 ;  /* 0x00000001ff1c7424 */ /* 0x000fe400078e00ff */
[----:B------:R-:W-:Y:S02]  /*1080*/  IMAD R3, R13, R29, R12 ;  /* 0x0000001d0d037224 */ /* 0x000fe400078e020c */
[----:B------:R-:W-:Y:S01]  /*1090*/  IMAD.MOV.U32 R12, RZ, RZ, -0x1 ;  /* 0xffffffffff0c7424 */ /* 0x000fe200078e00ff */
[----:B------:R-:W3:Y:S01]  /*10a0*/  LDC R31, c[0x0][0x658] ;  /* 0x00019600ff1f7b82 */ /* 0x000ee20000000800 */
[----:B------:R-:W-:Y:S01]  /*10b0*/  IMAD.IADD R3, R11, 0x1, R3 ;  /* 0x000000010b037824 */ /* 0x000fe200078e0203 */
[----:B-1----:R-:W-:-:S04]  /*10c0*/  ISETP.NE.U32.AND P0, PT, R32, RZ, PT ;  /* 0x000000ff2000720c */ /* 0x002fc80003f05070 */
[----:B------:R-:W-:Y:S02]  /*10d0*/  ISETP.NE.AND.EX P0, PT, R33, RZ, PT, P0 ;  /* 0x000000ff2100720c */ /* 0x000fe40003f05300 */
[----:B------:R-:W1:Y:S01]  /*10e0*/  LDC R24, c[0x0][0x600] ;  /* 0x00018000ff187b82 */ /* 0x000e620000000800 */
[-CC-:B0-----:R-:W-:Y:S02]  /*10f0*/  SHF.R.U64 R27, R10, R14.reuse, R3.reuse ;  /* 0x0000000e0a1b7219 */ /* 0x181fe40000001203 */
[----:B------:R-:W-:-:S05]  /*1100*/  SHF.R.U32.HI R10, RZ, R14, R3 ;  /* 0x0000000eff0a7219 */ /* 0x000fca0000011603 */
[----:B------:R-:W0:Y:S01]  /*1110*/  LDC R22, c[0x0][0x648] ;  /* 0x00019200ff167b82 */ /* 0x000e220000000800 */
[-CC-:B--2---:R-:W-:Y:S02]  /*1120*/  SHF.R.U64 R35, R27, R15.reuse, R10.reuse ;  /* 0x0000000f1b237219 */ /* 0x184fe4000000120a */
[----:B------:R-:W-:-:S05]  /*1130*/  SHF.R.U32.HI R10, RZ, R15, R10 ;  /* 0x0000000fff0a7219 */ /* 0x000fca000001160a */
[----:B------:R-:W2:Y:S01]  /*1140*/  LDC R26, c[0x0][0x638] ;  /* 0x00018e00ff1a7b82 */ /* 0x000ea20000000800 */
[-CC-:B---3--:R-:W-:Y:S02]  /*1150*/  SHF.R.U64 R34, R35, R31.reuse, R10.reuse ;  /* 0x0000001f23227219 */ /* 0x188fe4000000120a */
[-C--:B------:R-:W-:Y:S02]  /*1160*/  SHF.L.U32 R3, R12, R31.reuse, RZ ;  /* 0x0000001f0c037219 */ /* 0x080fe400000006ff */
[----:B------:R-:W-:Y:S01]  /*1170*/  SHF.R.U32.HI R11, RZ, R31, R10 ;  /* 0x0000001fff0b7219 */ /* 0x000fe2000001160a */
[----:B------:R-:W-:Y:S01]  /*1180*/  IMAD.MOV.U32 R10, RZ, RZ, R34 ;  /* 0x000000ffff0a7224 */ /* 0x000fe200078e0022 */
[----:B------:R-:W-:Y:S01]  /*1190*/  LOP3.LUT R18, RZ, R3, RZ, 0x33, !PT ;  /* 0x00000003ff127212 */ /* 0x000fe200078e33ff */
[----:B------:R-:W3:Y:S01]  /*11a0*/  LDC R29, c[0x0][0x610] ;  /* 0x00018400ff1d7b82 */ /* 0x000ee20000000800 */
[----:B------:R-:W-:Y:S05]  /*11b0*/  @!P0 BRA `(.L_x_14) ;  /* 0x0000000000288947 */ /* 0x000fea0003800000 */
[----:B------:R-:W4:Y:S02]  /*11c0*/  LDC R3, c[0x0][0x64c] ;  /* 0x00019300ff037b82 */ /* 0x000f240000000800 */
[----:B----4-:R-:W-:-:S05]  /*11d0*/  IADD3 R3, P0, R34, R3, RZ ;  /* 0x0000000322037210 */ /* 0x010fca0007f1e0ff */
[----:B------:R-:W-:-:S04]  /*11e0*/  IMAD.X R19, RZ, RZ, R11, P0 ;  /* 0x000000ffff137224 */ /* 0x000fc800000e060b */
[----:B------:R-:W-:-:S04]  /*11f0*/  IMAD.WIDE.U32 R10, R19, R32, RZ ;  /* 0x00000020130a7225 */ /* 0x000fc800078e00ff */
[----:B------:R-:W-:-:S04]  /*1200*/  IMAD.WIDE.U32 R12, P0, R3, R33, R10 ;  /* 0x00000021030c7225 */ /* 0x000fc8000780000a */
[----:B------:R-:W-:-:S04]  /*1210*/  IMAD.WIDE.U32 R10, R3, R32, RZ ;  /* 0x00000020030a7225 */ /* 0x000fc800078e00ff */
[----:B------:R-:W-:Y:S01]  /*1220*/  IMAD.X R15, RZ, RZ, RZ, P0 ;  /* 0x000000ffff0f7224 */ /* 0x000fe200000e06ff */
[----:B------:R-:W-:Y:S01]  /*1230*/  IADD3 RZ, P0, R11, R12, RZ ;  /* 0x0000000c0bff7210 */ /* 0x000fe20007f1e0ff */
[----:B------:R-:W-:-:S04]  /*1240*/  IMAD.MOV.U32 R14, RZ, RZ, R13 ;  /* 0x000000ffff0e7224 */ /* 0x000fc800078e000d */
[----:B------:R-:W-:-:S08]  /*1250*/  IMAD.WIDE.U32.X R10, R19, R33, R14, P0 ;  /* 0x00000021130a7225 */ /* 0x000fd000000e040e */
.L_x_14:
[----:B0-----:R-:W-:Y:S01]  /*1260*/  SHF.R.U64 R7, R10, R22, R11 ;  /* 0x000000160a077219 */ /* 0x001fe2000000120b */
[----:B-1----:R-:W-:Y:S01]  /*1270*/  VIADD R10, R24, 0xffffffff ;  /* 0xffffffff180a7836 */ /* 0x002fe20000000000 */
[----:B------:R-:W-:Y:S01]  /*1280*/  SHF.L.U32 R3, R28, R31, RZ ;  /* 0x0000001f1c037219 */ /* 0x000fe200000006ff */
[----:B------:R-:W-:Y:S01]  /*1290*/  @P1 IMAD R21, R25, R20, R6 ;  /* 0x0000001419151224 */ /* 0x000fe200078e0206 */
[----:B------:R-:W-:Y:S01]  /*12a0*/  LOP3.LUT R18, R35, R18, RZ, 0xc0, !PT ;  /* 0x0000001223127212 */ /* 0x000fe200078ec0ff */
[----:B------:R-:W-:Y:S02]  /*12b0*/  IMAD.MOV R11, RZ, RZ, -R7 ;  /* 0x000000ffff0b7224 */ /* 0x000fe400078e0a07 */
[----:B------:R-:W-:Y:S02]  /*12c0*/  IMAD.MOV.U32 R6, RZ, RZ, 0x1 ;  /* 0x00000001ff067424 */ /* 0x000fe400078e00ff */
[----:B------:R-:W-:Y:S01]  /*12d0*/  IMAD R18, R3, R7, R18 ;  /* 0x0000000703127224 */ /* 0x000fe200078e0212 */
[----:B------:R-:W-:Y:S01]  /*12e0*/  LOP3.LUT R7, R27, R10, RZ, 0xc0, !PT ;  /* 0x0000000a1b077212 */ /* 0x000fe200078ec0ff */
[----:B--2---:R-:W-:-:S02]  /*12f0*/  IMAD R3, R11, R26, R34 ;  /* 0x0000001a0b037224 */ /* 0x004fc400078e0222 */
[----:B---3--:R-:W-:Y:S02]  /*1300*/  IMAD R22, R18, R29, R21 ;  /* 0x0000001d12167224 */ /* 0x008fe400078e0215 */
[----:B------:R-:W-:Y:S01]  /*1310*/  IMAD R7, R3, R24, R7 ;  /* 0x0000001803077224 */ /* 0x000fe200078e0207 */
[----:B------:R-:W-:Y:S01]  /*1320*/  PRMT R3, R6, 0x7610, R3 ;  /* 0x0000761006037816 */ /* 0x000fe20000000003 */
[----:B------:R-:W-:-:S03]  /*1330*/  IMAD.MOV.U32 R19, RZ, RZ, R30 ;  /* 0x000000ffff137224 */ /* 0x000fc600078e001e */
[----:B------:R-:W-:Y:S02]  /*1340*/  SEL R18, R7, R22, !P1 ;  /* 0x0000001607127207 */ /* 0x000fe40004800000 */
[----:B------:R-:W-:-:S07]  /*1350*/  SEL R22, R22, R7, !P1 ;  /* 0x0000000716167207 */ /* 0x000fce0004800000 */
.L_x_12:
[----:B------:R-:W-:Y:S05]  /*1360*/  @!P2 BRA `(.L_x_15) ;  /* 0x00000000000ca947 */ /* 0x000fea0003800000 */
[----:B------:R-:W-:Y:S01]  /*1370*/  UCGABAR_WAIT ;  /* 0x0000000000007dc7 */ /* 0x000fe20008000000 */
[----:B------:R-:W-:Y:S01]  /*1380*/  CCTL.IVALL ;  /* 0x00000000ff00798f */ /* 0x000fe20002000000 */
[----:B------:R-:W-:Y:S05]  /*1390*/  BRA `(.L_x_16) ;  /* 0x0000000000047947 */ /* 0x000fea0003800000 */
.L_x_15:
[----:B------:R-:W-:Y:S06]  /*13a0*/  BAR.SYNC.DEFER_BLOCKING 0x0 ;  /* 0x0000000000007b1d */ /* 0x000fec0000010000 */
.L_x_16:
[----:B------:R-:W-:Y:S05]  /*13b0*/  @!P4 BRA `(.L_x_17) ;  /* 0x0000003800dcc947 */ /* 0x000fea0003800000 */
[----:B------:R-:W-:-:S13]  /*13c0*/  ISETP.GT.U32.AND P0, PT, R36, 0x1, PT ;  /* 0x000000012400780c */ /* 0x000fda0003f04070 */
[----:B------:R-:W-:Y:S05]  /*13d0*/  @P0 EXIT ;  /* 0x000000000000094d */ /* 0x000fea0003800000 */
.L_x_18:
[----:B------:R-:W-:-:S08]  /*13e0*/  NOP ;  /* 0x0000000000007918 */ /* 0x000fd00000000000 */
[----:B------:R-:W1:Y:S02]  /*13f0*/  USETMAXREG.TRY_ALLOC.CTAPOOL UP0, 0xe8 ;  /* 0x000000e8000079c8 */ /* 0x000e640008000600 */
[----:B-1----:R-:W-:-:S13]  /*1400*/  PLOP3.LUT P0, PT, PT, PT, UP0, 0x80, 0x0 ;  /* 0x000000000000781c */ /* 0x002fda0003f0f008 */
[----:B------:R-:W-:Y:S05]  /*1410*/  @!P0 BRA `(.L_x_18) ;  /* 0xfffffffc00f08947 */ /* 0x000fea000383ffff */
[----:B------:R-:W-:-:S13]  /*1420*/  LOP3.LUT P0, RZ, R3, 0xff, RZ, 0xc0, !PT ;  /* 0x000000ff03ff7812 */ /* 0x000fda000780c0ff */
[----:B------:R-:W-:Y:S05]  /*1430*/  @!P0 EXIT ;  /* 0x000000000000894d */ /* 0x000fea0003800000 */
[----:B------:R-:W2:Y:S01]  /*1440*/  LDL.64 R6, [R1] ;  /* 0x0000000001067983 */ /* 0x000ea20000100a00 */
[CC--:B------:R-:W-:Y:S01]  /*1450*/  LEA.HI R3, R8.reuse, R5.reuse, RZ, 0x2 ;  /* 0x0000000508037211 */ /* 0x0c0fe200078f10ff */
[----:B------:R-:W1:Y:S01]  /*1460*/  S2UR UR4, SR_CgaCtaId ;  /* 0x00000000000479c3 */ /* 0x000e620000008800 */
[----:B------:R-:W-:Y:S01]  /*1470*/  LEA.HI R8, R8, R5, RZ, 0x5 ;  /* 0x0000000508087211 */ /* 0x000fe200078f28ff */
[----:B------:R-:W-:Y:S01]  /*1480*/  UMOV UR41, 0x400 ;  /* 0x0000040000297882 */ /* 0x000fe20000000000 */
[----:B------:R-:W-:Y:S01]  /*1490*/  LOP3.LUT R4, R3, 0xfffffffc, RZ, 0xc0, !PT ;  /* 0xfffffffc03047812 */ /* 0x000fe200078ec0ff */
[----:B------:R-:W-:Y:S01]  /*14a0*/  UISETP.LT.AND UP0, UPT, UR40, 0x1, UPT ;  /* 0x000000012800788c */ /* 0x000fe2000bf01270 */
[--C-:B------:R-:W-:Y:S01]  /*14b0*/  SHF.R.S32.HI R60, RZ, 0x2, R3.reuse ;  /* 0x00000002ff3c7819 */ /* 0x100fe20000011403 */
[----:B------:R-:W-:Y:S01]  /*14c0*/  UIADD3 UR5, UR43, -0x1, URZ ;  /* 0xffffffff2b057890 */ /* 0x000fe2000fffe03f */
[----:B------:R-:W-:Y:S01]  /*14d0*/  SHF.R.S32.HI R3, RZ, 0x1f, R3 ;  /* 0x0000001fff037819 */ /* 0x000fe20000011403 */
[----:B------:R-:W3:Y:S01]  /*14e0*/  LDC R66, c[0x0][0x658] ;  /* 0x00019600ff427b82 */ /* 0x000ee20000000800 */
[----:B------:R-:W-:Y:S01]  /*14f0*/  USEL UR42, UR40, 0x1, UP0 ;  /* 0x00000001282a7887 */ /* 0x000fe20008000000 */
[----:B------:R-:W-:Y:S01]  /*1500*/  IMAD.IADD R4, R5, 0x1, -R4 ;  /* 0x0000000105047824 */ /* 0x000fe200078e0a04 */
[----:B------:R-:W-:Y:S01]  /*1510*/  LEA.HI R3, R3, R60, RZ, 0x3 ;  /* 0x0000003c03037211 */ /* 0x000fe200078f18ff */
[----:B------:R-:W-:Y:S01]  /*1520*/  UISETP.NE.AND UP0, UPT, UR5, URZ, UPT ;  /* 0x0000003f0500728c */ /* 0x000fe2000bf05270 */
[----:B------:R-:W-:Y:S01]  /*1530*/  IMAD.MOV.U32 R5, RZ, RZ, 0x1 ;  /* 0x00000001ff057424 */ /* 0x000fe200078e00ff */
[----:B------:R-:W-:Y:S01]  /*1540*/  ULDC UR8, c[0x0][0x284] ;  /* 0x0000a10000087ab9 */ /* 0x000fe20000000800 */
[----:B------:R-:W-:Y:S01]  /*1550*/  LOP3.LUT R3, R3, 0xfffffff8, RZ, 0xc0, !PT ;  /* 0xfffffff803037812 */ /* 0x000fe200078ec0ff */
[----:B------:R-:W4:Y:S01]  /*1560*/  LDC.64 R64, c[0x0][0x5c8] ;  /* 0x00017200ff407b82 */ /* 0x000f220000000a00 */
[----:B------:R-:W-:Y:S01]  /*1570*/  USEL UR7, URZ, 0x1, UP0 ;  /* 0x000000013f077887 */ /* 0x000fe20008000000 */
[----:B------:R-:W-:Y:S01]  /*1580*/  IMAD.SHL.U32 R62, R4, 0x2, RZ ;  /* 0x00000002043e7824 */ /* 0x000fe200078e00ff */
[----:B------:R-:W-:Y:S01]  /*1590*/  LOP3.LUT R74, R23, 0x1, RZ, 0xfc, !PT ;  /* 0x00000001174a7812 */ /* 0x000fe200078efcff */
[----:B------:R-:W-:Y:S01]  /*15a0*/  IMAD.IADD R60, R60, 0x1, -R3 ;  /* 0x000000013c3c7824 */ /* 0x000fe200078e0a03 */
[----:B------:R-:W-:Y:S01]  /*15b0*/  SHF.R.S32.HI R3, RZ, 0x5, R8 ;  /* 0x00000005ff037819 */ /* 0x000fe20000011408 */
[----:B------:R-:W-:Y:S01]  /*15c0*/  USHF.L.U32 UR47, UR40, 0x1, URZ ;  /* 0x00000001282f7899 */ /* 0x000fe2000800063f */
[----:B------:R-:W-:Y:S01]  /*15d0*/  IMAD.U32 R75, RZ, RZ, UR7 ;  /* 0x00000007ff4b7e24 */ /* 0x000fe2000f8e00ff */
[----:B------:R-:W0:Y:S01]  /*15e0*/  LDC R67, c[0x0][0x288] ;  /* 0x0000a200ff437b82 */ /* 0x000e220000000800 */
[--C-:B------:R-:W-:Y:S01]  /*15f0*/  SHF.R.S32.HI R61, RZ, 0x1f, R60.reuse ;  /* 0x0000001fff3d7819 */ /* 0x100fe2000001143c */
[----:B-1----:R-:W-:Y:S01]  /*1600*/  ULEA UR41, UR4, UR41, 0x18 ;  /* 0x0000002904297291 */ /* 0x002fe2000f8ec03f */
[C---:B------:R-:W-:Y:S01]  /*1610*/  IMAD R71, R3.reuse, -0x10, -R60 ;  /* 0xfffffff003477824 */ /* 0x040fe200078e0a3c */
[----:B------:R-:W-:Y:S01]  /*1620*/  USHF.L.U32 UR4, UR5, 0x3, URZ ;  /* 0x0000000305047899 */ /* 0x000fe2000800063f */
[----:B------:R-:W-:Y:S01]  /*1630*/  SHF.R.S32.HI R63, RZ, 0x1f, R62 ;  /* 0x0000001fff3f7819 */ /* 0x000fe2000001143e */
[----:B------:R-:W-:Y:S01]  /*1640*/  IMAD.WIDE R60, R3, 0x10, R60 ;  /* 0x00000010033c7825 */ /* 0x000fe200078e023c */
[----:B------:R-:W-:Y:S01]  /*1650*/  UIADD3 UR5, UR41, 0x100, URZ ;  /* 0x0000010029057890 */ /* 0x000fe2000fffe03f */
[----:B------:R-:W1:Y:S01]  /*1660*/  LDC R69, c[0x0][0x600] ;  /* 0x00018000ff457b82 */ /* 0x000e620000000800 */
[----:B------:R-:W-:Y:S01]  /*1670*/  UIADD3 UR6, UR41, 0xc100, URZ ;  /* 0x0000c10029067890 */ /* 0x000fe2000fffe03f */
[----:B------:R-:W-:Y:S01]  /*1680*/  IMAD.MOV.U32 R3, RZ, RZ, -0x1 ;  /* 0xffffffffff037424 */ /* 0x000fe200078e00ff */
[----:B------:R-:W-:Y:S01]  /*1690*/  USHF.R.U32.HI UR5, URZ, 0x4, UR5 ;  /* 0x000000043f057899 */ /* 0x000fe20008011605 */
[----:B------:R-:W-:Y:S01]  /*16a0*/  VIADD R71, R71, UR8 ;  /* 0x0000000847477c36 */ /* 0x000fe20008000000 */
[----:B------:R-:W-:-:S02]  /*16b0*/  USHF.R.U32.HI UR6, URZ, 0x4, UR6 ;  /* 0x000000043f067899 */ /* 0x000fc40008011606 */
[-C--:B---3--:R-:W-:Y:S01]  /*16c0*/  SHF.L.U32 R3, R3, R66.reuse, RZ ;  /* 0x0000004203037219 */ /* 0x088fe200000006ff */
[----:B------:R-:W-:Y:S01]  /*16d0*/  UIADD3 UR48, UR41, 0x40, URZ ;  /* 0x0000004029307890 */ /* 0x000fe2000fffe03f */
[C---:B----4-:R-:W-:Y:S01]  /*16e0*/  SHF.L.U64.HI R65, R64.reuse, 0x3, R65 ;  /* 0x0000000340417819 */ /* 0x050fe20000010241 */
[----:B------:R-:W-:Y:S01]  /*16f0*/  ULOP3.LUT UR4, UR4, 0x8, URZ, 0xc0, !UPT ;  /* 0x0000000804047892 */ /* 0x000fe2000f8ec03f */
[----:B------:R-:W-:Y:S01]  /*1700*/  SHF.L.U32 R66, R5, R66, RZ ;  /* 0x0000004205427219 */ /* 0x000fe200000006ff */
[----:B------:R-:W-:Y:S01]  /*1710*/  ULOP3.LUT UR5, UR5, 0x3fff, URZ, 0xc0, !UPT ;  /* 0x00003fff05057892 */ /* 0x000fe2000f8ec03f */
[----:B------:R-:W-:Y:S01]  /*1720*/  IMAD.SHL.U32 R64, R64, 0x8, RZ ;  /* 0x0000000840407824 */ /* 0x000fe200078e00ff */
[----:B------:R-:W-:Y:S01]  /*1730*/  ULOP3.LUT UR6, UR6, 0x3fff, URZ, 0xc0, !UPT ;  /* 0x00003fff06067892 */ /* 0x000fe2000f8ec03f */
[----:B------:R-:W-:Y:S01]  /*1740*/  LOP3.LUT R70, RZ, R3, RZ, 0x33, !PT ;  /* 0x00000003ff467212 */ /* 0x000fe200078e33ff */
[----:B0-----:R-:W-:Y:S01]  /*1750*/  IMAD R67, R4, -0x2, R67 ;  /* 0xfffffffe04437824 */ /* 0x001fe200078e0243 */
[----:B------:R-:W-:-:S02]  /*1760*/  UIADD3 UR42, -UR42, UR40, URZ ;  /* 0x000000282a2a7290 */ /* 0x000fc4000fffe13f */
[----:B------:R-:W-:Y:S02]  /*1770*/  ULEA UR43, UR43, UR48, 0x3 ;  /* 0x000000302b2b7291 */ /* 0x000fe4000f8e183f */
[----:B------:R-:W-:Y:S02]  /*1780*/  ULOP3.LUT UR49, UR4, 0x8, URZ, 0x3c, !UPT ;  /* 0x0000000804317892 */ /* 0x000fe4000f8e3c3f */
[----:B------:R-:W-:Y:S01]  /*1790*/  ULOP3.LUT UR44, UR4, 0x18, URZ, 0x3c, !UPT ;  /* 0x00000018042c7892 */ /* 0x000fe2000f8e3c3f */
[----:B-1----:R-:W-:Y:S01]  /*17a0*/  VIADD R69, R69, 0xffffffff ;  /* 0xffffffff45457836 */ /* 0x002fe20000000000 */
[----:B------:R-:W-:Y:S02]  /*17b0*/  ULOP3.LUT UR45, UR5, 0x10000, URZ, 0xfc, !UPT ;  /* 0x00010000052d7892 */ /* 0x000fe4000f8efc3f */
[----:B------:R-:W-:Y:S01]  /*17c0*/  ULOP3.LUT UR46, UR6, 0x10000, URZ, 0xfc, !UPT ;  /* 0x00010000062e7892 */ /* 0x000fe2000f8efc3f */
[----:B--2---:R-:W-:-:S11]  /*17d0*/  SHF.L.U64.HI R68, R6, 0x1, R0 ;  /* 0x0000000106447819 */ /* 0x004fd60000010200 */
.L_x_102:
[----:B------:R-:W-:-:S04]  /*17e0*/  SHF.L.U32 R0, R75, 0x1f, RZ ;  /* 0x0000001f4b007819 */ /* 0x000fc800000006ff */
[----:B------:R-:W0:Y:S02]  /*17f0*/  SYNCS.PHASECHK.TRANS64.TRYWAIT P0, [UR43+-0x8], R0 ;  /* 0xfffff800ff0075a7 */ /* 0x000e24000800016b */
[----:B01-345:R-:W-:Y:S05]  /*1800*/  @!P0 BRA `(.L_x_19) ;  /* 0x0000004400dc8947 */ /* 0x03bfea0003800000 */
.L_x_123:
[----:B------:R-:W-:Y:S02]  /*1810*/  ULDC UR4, c[0x0][0x28c] ;  /* 0x0000a30000047ab9 */ /* 0x000fe40000000800 */
[----:B------:R-:W-:-:S13]  /*1820*/  ISETP.LT.AND P0, PT, RZ, UR4, PT ;  /* 0x00000004ff007c0c */ /* 0x000fda000bf01270 */
[----:B------:R-:W-:Y:S05]  /*1830*/  @P0 BRA `(.L_x_20) ;  /* 0x0000000000400947 */ /* 0x000fea0003800000 */
[----:B0-----:R-:W-:Y:S01]  /*1840*/  MOV R0, 0x0 ;  /* 0x0000000000007802 */ /* 0x001fe20000000f00 */
[----:B------:R-:W-:Y:S01]  /*1850*/  ULDC.64 UR4, c[0x4][0x68] ;  /* 0x01001a0000047ab9 */ /* 0x000fe20000000a00 */
[----:B------:R-:W-:Y:S01]  /*1860*/  ULDC.64 UR6, c[0x4][0x8] ;  /* 0x0100020000067ab9 */ /* 0x000fe20000000a00 */
[----:B------:R-:W-:Y:S01]  /*1870*/  IMAD.U32 R4, RZ, RZ, UR4 ;  /* 0x00000004ff047e24 */ /* 0x000fe2000f8e00ff */
[----:B------:R0:W1:Y:S01]  /*1880*/  LDC.64 R14, c[0x4][R0] ;  /* 0x01000000000e7b82 */ /* 0x0000620000000a00 */
[----:B------:R-:W-:Y:S01]  /*1890*/  IMAD.U32 R5, RZ, RZ, UR5 ;  /* 0x00000005ff057e24 */ /* 0x000fe2000f8e00ff */
[----:B------:R-:W-:Y:S01]  /*18a0*/  ULDC.64 UR4, c[0x4][0x70] ;  /* 0x01001c0000047ab9 */ /* 0x000fe20000000a00 */
[----:B------:R-:W-:Y:S02]  /*18b0*/  IMAD.U32 R10, RZ, RZ, UR6 ;  /* 0x00000006ff0a7e24 */ /* 0x000fe4000f8e00ff */
[----:B------:R-:W-:Y:S02]  /*18c0*/  IMAD.U32 R6, RZ, RZ, UR4 ;  /* 0x00000004ff067e24 */ /* 0x000fe4000f8e00ff */
[----:B------:R-:W-:-:S02]  /*18d0*/  IMAD.U32 R7, RZ, RZ, UR5 ;  /* 0x00000005ff077e24 */ /* 0x000fc4000f8e00ff */
[----:B------:R-:W-:Y:S02]  /*18e0*/  IMAD.U32 R11, RZ, RZ, UR7 ;  /* 0x00000007ff0b7e24 */ /* 0x000fe4000f8e00ff */
[----:B------:R-:W-:Y:S02]  /*18f0*/  IMAD.MOV.U32 R8, RZ, RZ, 0x1e1 ;  /* 0x000001e1ff087424 */ /* 0x000fe400078e00ff */
[----:B------:R-:W-:Y:S02]  /*1900*/  IMAD.MOV.U32 R12, RZ, RZ, 0x1 ;  /* 0x00000001ff0c7424 */ /* 0x000fe400078e00ff */
[----:B0-----:R-:W-:-:S07]  /*1910*/  IMAD.MOV.U32 R13, RZ, RZ, RZ ;  /* 0x000000ffff0d7224 */ /* 0x001fce00078e00ff */
[----:B------:R-:W-:-:S07]  /*1920*/  LEPC R20, `(.L_x_20) ;  /* 0x000000001014794e */ /* 0x000fce0000000000 */
[----:B-1---5:R-:W-:Y:S05]  /*1930*/  CALL.ABS.NOINC R14 ;  /* 0x000000000e007343 */ /* 0x022fea0003c00000 */
.L_x_20:
[----:B------:R-:W-:-:S13]  /*1940*/  ISETP.NE.AND P0, PT, R74, 0x3, PT ;  /* 0x000000034a00780c */ /* 0x000fda0003f05270 */
[----:B------:R-:W-:Y:S05]  /*1950*/  @!P0 BRA `(.L_x_21) ;  /* 0x0000000000048947 */ /* 0x000fea0003800000 */
[----:B------:R-:W-:Y:S01]  /*1960*/  BPT.TRAP 0x1 ;  /* 0x000000040000795c */ /* 0x000fe20000300000 */
.L_x_21:
[----:B0-----:R-:W-:Y:S02]  /*1970*/  IMAD.U32 R3, RZ, RZ, UR38 ;  /* 0x00000026ff037e24 */ /* 0x001fe4000f8e00ff */
[----:B------:R-:W-:-:S03]  /*1980*/  IMAD.U32 R0, RZ, RZ, UR39 ;  /* 0x00000027ff007e24 */ /* 0x000fc6000f8e00ff */
[----:B------:R-:W-:Y:S02]  /*1990*/  LEA R3, R3, UR41, 0x3 ;  /* 0x0000002903037c11 */ /* 0x000fe4000f8e18ff */
[----:B------:R-:W-:-:S04]  /*19a0*/  SHF.L.U32 R0, R0, 0x1f, RZ ;  /* 0x0000001f00007819 */ /* 0x000fc800000006ff */
[----:B------:R0:W1:Y:S01]  /*19b0*/  SYNCS.PHASECHK.TRANS64.TRYWAIT P1, [R3+URZ], R0 ;  /* 0x00000000030075a7 */ /* 0x000062000802017f */
[----:B------:R-:W-:Y:S05]  /*19c0*/  @!P0 BRA `(.L_x_22) ;  /* 0x0000000000048947 */ /* 0x000fea0003800000 */
[----:B------:R-:W-:Y:S01]  /*19d0*/  BPT.TRAP 0x1 ;  /* 0x000000040000795c */ /* 0x000fe20000300000 */
.L_x_22:
[----:B-1----:R-:W-:Y:S05]  /*19e0*/  @P1 BRA `(.L_x_23) ;  /* 0x0000000000081947 */ /* 0x002fea0003800000 */
[----:B------:R-:W1:Y:S02]  /*19f0*/  SYNCS.PHASECHK.TRANS64.TRYWAIT P1, [R3+URZ], R0 ;  /* 0x00000000030075a7 */ /* 0x000e64000802017f */
[----:B-1----:R-:W-:Y:S05]  /*1a00*/  @!P1 BRA `(.L_x_24) ;  /* 0x0000004400749947 */ /* 0x002fea0003800000 */
.L_x_23:
[----:B------:R-:W-:Y:S05]  /*1a10*/  WARPSYNC.ALL ;  /* 0x0000000000007948 */ /* 0x000fea0003800000 */
[----:B------:R-:W-:Y:S01]  /*1a20*/  ULEA UR8, UR38, UR45, 0xa ;  /* 0x0000002d26087291 */ /* 0x000fe2000f8e503f */
[----:B------:R-:W-:Y:S01]  /*1a30*/  WARPGROUP.ARRIVE ;  /* 0x00000000000079c5 */ /* 0x000fe20000000000 */
[----:B------:R-:W-:Y:S01]  /*1a40*/  ULEA UR9, UR38, UR46, 0xa ;  /* 0x0000002e26097291 */ /* 0x000fe2000f8e503f */
[----:B01----:R-:W-:Y:S01]  /*1a50*/  IMAD.U32 R0, RZ, RZ, UR42 ;  /* 0x0000002aff007e24 */ /* 0x003fe2000f8e00ff */
[----:B------:R-:W-:Y:S01]  /*1a60*/  UMOV UR5, 0x40000040 ;  /* 0x4000004000057882 */ /* 0x000fe20000000000 */
[----:B------:R-:W-:-:S02]  /*1a70*/  UMOV UR7, 0x40000040 ;  /* 0x4000004000077882 */ /* 0x000fc40000000000 */
[----:B------:R-:W-:Y:S01]  /*1a80*/  UMOV UR4, UR8 ;  /* 0x0000000800047c82 */ /* 0x000fe20008000000 */
[----:B------:R-:W-:Y:S01]  /*1a90*/  ISETP.GE.AND P1, PT, R0, 0x1, PT ;  /* 0x000000010000780c */ /* 0x000fe20003f26270 */
[----:B------:R-:W-:Y:S02]  /*1aa0*/  UMOV UR6, UR9 ;  /* 0x0000000900067c82 */ /* 0x000fe40008000000 */
[----:B------:R-:W-:Y:S01]  /*1ab0*/  HGMMA.64x64x16.F32.BF16 R24, gdesc[UR4], RZ, !UPT, gsb0 ;  /* 0x00e00000041879f0 */ /* 0x000fe2000c0018ff */
[----:B------:R-:W-:Y:S02]  /*1ac0*/  UIADD3 UR4, UR8, 0x2, URZ ;  /* 0x0000000208047890 */ /* 0x000fe4000fffe03f */
[----:B------:R-:W-:Y:S01]  /*1ad0*/  UIADD3 UR6, UR9, 0x2, URZ ;  /* 0x0000000209067890 */ /* 0x000fe2000fffe03f */
[----:B------:R-:W-:Y:S01]  /*1ae0*/  UMOV UR5, 0x40000040 ;  /* 0x4000004000057882 */ /* 0x000fe20000000000 */
[----:B------:R-:W-:Y:S01]  /*1af0*/  UMOV UR7, 0x40000040 ;  /* 0x4000004000077882 */ /* 0x000fe20000000000 */
[----:B------:R-:W-:-:S02]  /*1b00*/  WARPGROUP.DEPBAR.LE gsb0, 0x0 ;  /* 0x00008000000079c5 */ /* 0x000fc40000010000 */
[----:B------:R-:W-:-:S06]  /*1b10*/  WARPGROUP.ARRIVE ;  /* 0x00000000000079c5 */ /* 0x000fcc0000000000 */
[----:B------:R-:W-:Y:S01]  /*1b20*/  HGMMA.64x64x16.F32.BF16 R24, gdesc[UR4], R24, gsb0 ;  /* 0x00e00000041879f0 */ /* 0x000fe20008001818 */
[----:B------:R-:W-:Y:S02]  /*1b30*/  UIADD3 UR4, UR8, 0x4, URZ ;  /* 0x0000000408047890 */ /* 0x000fe4000fffe03f */
[----:B------:R-:W-:Y:S01]  /*1b40*/  UIADD3 UR6, UR9, 0x4, URZ ;  /* 0x0000000409067890 */ /* 0x000fe2000fffe03f */
[----:B------:R-:W-:Y:S01]  /*1b50*/  UMOV UR5, 0x40000040 ;  /* 0x4000004000057882 */ /* 0x000fe20000000000 */
[----:B------:R-:W-:Y:S01]  /*1b60*/  UMOV UR7, 0x40000040 ;  /* 0x4000004000077882 */ /* 0x000fe20000000000 */
[----:B------:R-:W-:Y:S02]  /*1b70*/  WARPGROUP.DEPBAR.LE gsb0, 0x0 ;  /* 0x00008000000079c5 */ /* 0x000fe40000010000 */
        /* <DEDUP_REMOVED lines=36> */
[----:B------:R-:W-:Y:S03]  /*1dc0*/  HGMMA.64x64x16.F32.BF16 R24, gdesc[UR4], R24, gsb0 ;  /* 0x00e00000041879f0 */ /* 0x000fe60008001818 */
[----:B------:R-:W-:Y:S02]  /*1dd0*/  WARPGROUP.DEPBAR.LE gsb0, 0x0 ;  /* 0x00008000000079c5 */ /* 0x000fe40000010000 */
[----:B------:R-:W-:Y:S05]  /*1de0*/  @!P1 BRA `(.L_x_25) ;  /* 0x0000000400849947 */ /* 0x000fea0003800000 */
[----:B------:R-:W-:Y:S01]  /*1df0*/  UIADD3 UR8, UR38, 0x1, URZ ;  /* 0x0000000126087890 */ /* 0x000fe2000fffe03f */
[----:B------:R-:W-:Y:S02]  /*1e00*/  IMAD.U32 R0, RZ, RZ, UR42 ;  /* 0x0000002aff007e24 */ /* 0x000fe4000f8e00ff */
[----:B------:R-:W-:Y:S01]  /*1e10*/  IMAD.U32 R3, RZ, RZ, UR38 ;  /* 0x00000026ff037e24 */ /* 0x000fe2000f8e00ff */
[----:B------:R-:W-:-:S04]  /*1e20*/  UISETP.NE.AND UP0, UPT, UR8, 0x3, UPT ;  /* 0x000000030800788c */ /* 0x000fc8000bf05270 */
[----:B------:R-:W-:Y:S02]  /*1e30*/  USEL UR4, URZ, 0x1, UP0 ;  /* 0x000000013f047887 */ /* 0x000fe40008000000 */
[----:B------:R-:W-:Y:S02]  /*1e40*/  USEL UR8, UR8, URZ, UP0 ;  /* 0x0000003f08087287 */ /* 0x000fe40008000000 */
[----:B------:R-:W-:-:S06]  /*1e50*/  ULOP3.LUT UR4, UR39, UR4, URZ, 0x3c, !UPT ;  /* 0x0000000427047292 */ /* 0x000fcc000f8e3c3f */
[----:B------:R-:W-:-:S07]  /*1e60*/  IMAD.U32 R6, RZ, RZ, UR4 ;  /* 0x00000004ff067e24 */ /* 0x000fce000f8e00ff */
.L_x_32:
[----:B------:R-:W-:Y:S05]  /*1e70*/  @!P0 BRA `(.L_x_26) ;  /* 0x0000000000048947 */ /* 0x000fea0003800000 */
[----:B------:R-:W-:Y:S01]  /*1e80*/  BPT.TRAP 0x1 ;  /* 0x000000040000795c */ /* 0x000fe20000300000 */
.L_x_26:
[----:B------:R-:W-:Y:S01]  /*1e90*/  ULEA UR4, UR8, UR41, 0x3 ;  /* 0x0000002908047291 */ /* 0x000fe2000f8e183f */
[----:B------:R-:W-:-:S08]  /*1ea0*/  SHF.L.U32 R4, R6, 0x1f, RZ ;  /* 0x0000001f06047819 */ /* 0x000fd000000006ff */
[----:B------:R0:W1:Y:S01]  /*1eb0*/  SYNCS.PHASECHK.TRANS64.TRYWAIT P1, [UR4], R4 ;  /* 0x00000004ff0075a7 */ /* 0x0000620008020144 */
[----:B------:R-:W-:Y:S05]  /*1ec0*/  @!P0 BRA `(.L_x_27) ;  /* 0x0000000000048947 */ /* 0x000fea0003800000 */
[----:B------:R-:W-:Y:S01]  /*1ed0*/  BPT.TRAP 0x1 ;  /* 0x000000040000795c */ /* 0x000fe20000300000 */
.L_x_27:
[----:B-1----:R-:W-:Y:S05]  /*1ee0*/  @P1 BRA `(.L_x_28) ;  /* 0x0000000000081947 */ /* 0x002fea0003800000 */
[----:B------:R-:W1:Y:S02]  /*1ef0*/  SYNCS.PHASECHK.TRANS64.TRYWAIT P1, [UR4], R4 ;  /* 0x00000004ff0075a7 */ /* 0x000e640008020144 */
[----:B-1----:R-:W-:Y:S05]  /*1f00*/  @!P1 BRA `(.L_x_29) ;  /* 0x0000004000489947 */ /* 0x002fea0003800000 */
.L_x_28:
[----:B------:R-:W-:Y:S01]  /*1f10*/  ULEA UR9, UR8, UR45, 0xa ;  /* 0x0000002d08097291 */ /* 0x000fe2000f8e503f */
[----:B------:R-:W-:Y:S01]  /*1f20*/  WARPGROUP.ARRIVE ;  /* 0x00000000000079c5 */ /* 0x000fe20000000000 */
[----:B------:R-:W-:Y:S01]  /*1f30*/  ULEA UR10, UR8, UR46, 0xa ;  /* 0x0000002e080a7291 */ /* 0x000fe2000f8e503f */
[----:B------:R-:W-:Y:S01]  /*1f40*/  UMOV UR5, 0x40000040 ;  /* 0x4000004000057882 */ /* 0x000fe20000000000 */
[----:B------:R-:W-:-:S03]  /*1f50*/  UMOV UR7, 0x40000040 ;  /* 0x4000004000077882 */ /* 0x000fc60000000000 */
[----:B------:R-:W-:Y:S02]  /*1f60*/  UMOV UR4, UR9 ;  /* 0x0000000900047c82 */ /* 0x000fe40008000000 */
[----:B------:R-:W-:Y:S02]  /*1f70*/  UMOV UR6, UR10 ;  /* 0x0000000a00067c82 */ /* 0x000fe40008000000 */
[----:B------:R-:W-:Y:S01]  /*1f80*/  HGMMA.64x64x16.F32.BF16 R24, gdesc[UR4], R24, gsb0 ;  /* 0x00e00000041879f0 */ /* 0x000fe20008001818 */
        /* <DEDUP_REMOVED lines=51> */
[----:B------:R-:W-:Y:S01]  /*22c0*/  BPT.TRAP 0x1 ;  /* 0x000000040000795c */ /* 0x000fe20000300000 */
.L_x_30:
[----:B------:R-:W-:-:S13]  /*22d0*/  ISETP.NE.AND P1, PT, R57, RZ, PT ;  /* 0x000000ff3900720c */ /* 0x000fda0003f25270 */
[----:B01----:R-:W-:-:S05]  /*22e0*/  @P1 LEA R4, R3, UR41, 0x3 ;  /* 0x0000002903041c11 */ /* 0x003fca000f8e18ff */
[----:B------:R-:W-:-:S05]  /*22f0*/  @P1 VIADD R5, R4, 0x18 ;  /* 0x0000001804051836 */ /* 0x000fca0000000000 */
[----:B------:R-:W-:-:S04]  /*2300*/  @P1 PRMT R5, R56, 0x654, R5 ;  /* 0x0000065438051816 */ /* 0x000fc80000000005 */
[----:B------:R0:W-:Y:S01]  /*2310*/  @P1 SYNCS.ARRIVE.TRANS64.RED.A1T0 RZ, [R5+URZ], RZ ;  /* 0x000000ff05ff19a7 */ /* 0x0001e2000810043f */
[----:B------:R-:W-:-:S13]  /*2320*/  ISETP.GT.U32.AND P1, PT, R23, 0x1, PT ;  /* 0x000000011700780c */ /* 0x000fda0003f24070 */
[----:B0-----:R-:W-:Y:S05]  /*2330*/  @P1 BRA `(.L_x_31) ;  /* 0x0000000000041947 */ /* 0x001fea0003800000 */
[----:B------:R-:W-:Y:S01]  /*2340*/  BPT.TRAP 0x1 ;  /* 0x000000040000795c */ /* 0x000fe20000300000 */
.L_x_31:
[----:B------:R-:W-:Y:S01]  /*2350*/  UIADD3 UR8, UR8, 0x1, URZ ;  /* 0x0000000108087890 */ /* 0x000fe2000fffe03f */
[C---:B------:R-:W-:Y:S01]  /*2360*/  ISETP.GT.AND P2, PT, R0.reuse, 0x1, PT ;  /* 0x000000010000780c */ /* 0x040fe20003f44270 */
[----:B------:R-:W-:Y:S02]  /*2370*/  VIADD R3, R3, 0x1 ;  /* 0x0000000103037836 */ /* 0x000fe40000000000 */
[----:B------:R-:W-:Y:S01]  /*2380*/  UISETP.NE.AND UP0, UPT, UR8, 0x3, UPT ;  /* 0x000000030800788c */ /* 0x000fe2000bf05270 */
[----:B------:R-:W-:Y:S02]  /*2390*/  VIADD R0, R0, 0xffffffff ;  /* 0xffffffff00007836 */ /* 0x000fe40000000000 */
[C---:B------:R-:W-:Y:S01]  /*23a0*/  ISETP.NE.AND P1, PT, R3.reuse, 0x3, PT ;  /* 0x000000030300780c */ /* 0x040fe20003f25270 */
[----:B------:R-:W-:Y:S02]  /*23b0*/  USEL UR4, URZ, 0x1, UP0 ;  /* 0x000000013f047887 */ /* 0x000fe40008000000 */
[----:B------:R-:W-:Y:S01]  /*23c0*/  USEL UR8, UR8, URZ, UP0 ;  /* 0x0000003f08087287 */ /* 0x000fe20008000000 */
[----:B------:R-:W-:-:S03]  /*23d0*/  SEL R3, R3, RZ, P1 ;  /* 0x000000ff03037207 */ /* 0x000fc60000800000 */
[----:B------:R-:W-:Y:S01]  /*23e0*/  LOP3.LUT R6, R6, UR4, RZ, 0x3c, !PT ;  /* 0x0000000406067c12 */ /* 0x000fe2000f8e3cff */
[----:B------:R-:W-:Y:S07]  /*23f0*/  @P2 BRA `(.L_x_32) ;  /* 0xfffffff8009c2947 */ /* 0x000fee000383ffff */
.L_x_25:
[----:B------:R-:W0:Y:S01]  /*2400*/  LDC R0, c[0x0][0x28c] ;  /* 0x0000a300ff007b82 */ /* 0x000e220000000800 */
[----:B------:R-:W-:-:S04]  /*2410*/  IMAD.U32 R3, RZ, RZ, UR49 ;  /* 0x00000031ff037e24 */ /* 0x000fc8000f8e00ff */
[----:B------:R1:W-:Y:S01]  /*2420*/  SYNCS.ARRIVE.TRANS64.A1T0 RZ, [R3+UR48], RZ ;  /* 0x000000ff03ff79a7 */ /* 0x0003e20008100030 */
[----:B0-----:R-:W-:-:S13]  /*2430*/  ISETP.GE.AND P1, PT, R0, 0x1, PT ;  /* 0x000000010000780c */ /* 0x001fda0003f26270 */
[----:B-1----:R-:W-:Y:S05]  /*2440*/  @!P1 BRA `(.L_x_33) ;  /* 0x0000000000449947 */ /* 0x002fea0003800000 */
[----:B------:R-:W-:Y:S05]  /*2450*/  @!P0 BRA `(.L_x_34) ;  /* 0x0000000000048947 */ /* 0x000fea0003800000 */
[----:B------:R-:W-:Y:S01]  /*2460*/  BPT.TRAP 0x1 ;  /* 0x000000040000795c */ /* 0x000fe20000300000 */
.L_x_34:
[----:B------:R-:W-:-:S13]  /*2470*/  ISETP.NE.AND P0, PT, R57, RZ, PT ;  /* 0x000000ff3900720c */ /* 0x000fda0003f05270 */
[----:B------:R-:W-:-:S05]  /*2480*/  VOTEU.ANY UP0, P0 ;  /* 0x00000000003f7886 */ /* 0x000fca0000000100 */
[----:B------:R-:W-:-:S06]  /*2490*/  @UP0 UIADD3 UR4, UR38, UR42, URZ ;  /* 0x0000002a26040290 */ /* 0x000fcc000fffe03f */
[----:B------:R-:W-:Y:S02]  /*24a0*/  IMAD.U32 R4, RZ, RZ, UR4 ;  /* 0x00000004ff047e24 */ /* 0x000fe4000f8e00ff */
[----:B------:R-:W-:Y:S02]  /*24b0*/  IMAD.U32 R3, RZ, RZ, UR4 ;  /* 0x00000004ff037e24 */ /* 0x000fe4000f8e00ff */
[----:B------:R-:W-:-:S05]  /*24c0*/  @P0 IMAD.WIDE.U32 R4, R4, -0x55555555, RZ ;  /* 0xaaaaaaab04040825 */ /* 0x000fca00078e00ff */
[----:B------:R-:W-:-:S05]  /*24d0*/  @P0 SHF.R.U32.HI R0, RZ, 0x1, R5 ;  /* 0x00000001ff000819 */ /* 0x000fca0000011605 */
[----:B------:R-:W-:-:S05]  /*24e0*/  @P0 IMAD R0, R0, -0x3, R3 ;  /* 0xfffffffd00000824 */ /* 0x000fca00078e0203 */
[----:B------:R-:W-:-:S05]  /*24f0*/  @P0 LEA R0, R0, UR41, 0x3 ;  /* 0x0000002900000c11 */ /* 0x000fca000f8e18ff */
[----:B------:R-:W-:-:S05]  /*2500*/  @P0 VIADD R3, R0, 0x18 ;  /* 0x0000001800030836 */ /* 0x000fca0000000000 */
[----:B------:R-:W-:-:S04]  /*2510*/  @P0 PRMT R3, R56, 0x654, R3 ;  /* 0x0000065438030816 */ /* 0x000fc80000000003 */
[----:B------:R0:W-:Y:S01]  /*2520*/  @P0 SYNCS.ARRIVE.TRANS64.RED.A1T0 RZ, [R3+URZ], RZ ;  /* 0x000000ff03ff09a7 */ /* 0x0001e2000810043f */
[----:B------:R-:W-:-:S13]  /*2530*/  ISETP.GT.U32.AND P0, PT, R23, 0x1, PT ;  /* 0x000000011700780c */ /* 0x000fda0003f04070 */
[----:B0-----:R-:W-:Y:S05]  /*2540*/  @P0 BRA `(.L_x_33) ;  /* 0x0000000000040947 */ /* 0x001fea0003800000 */
[----:B------:R-:W-:Y:S01]  /*2550*/  BPT.TRAP 0x1 ;  /* 0x000000040000795c */ /* 0x000fe20000300000 */
.L_x_33:
[----:B------:R-:W-:Y:S01]  /*2560*/  SHF.L.U32 R0, R75, 0x1f, RZ ;  /* 0x0000001f4b007819 */ /* 0x000fe200000006ff */
[----:B------:R-:W-:Y:S01]  /*2570*/  UIADD3 UR38, UR38, UR47, URZ ;  /* 0x0000002f26267290 */ /* 0x000fe2000fffe03f */
[----:B------:R-:W-:Y:S01]  /*2580*/  SHF.R.S32.HI R9, RZ, 0x1f, R19 ;  /* 0x0000001fff097819 */ /* 0x000fe20000011413 */
[----:B------:R-:W-:Y:S01]  /*2590*/  UISETP.GE.U32.AND UP1, UPT, UR47, 0x3, UPT ;  /* 0x000000032f00788c */ /* 0x000fe2000bf26070 */
[----:B------:R-:W0:Y:S01]  /*25a0*/  SYNCS.PHASECHK.TRANS64.TRYWAIT P0, [UR43+0x8], R0 ;  /* 0x00000800ff0075a7 */ /* 0x000e22000800016b */
[----:B------:R-:W-:-:S04]  /*25b0*/  UISETP.GT.U32.AND UP0, UPT, UR38, 0x2, UPT ;  /* 0x000000022600788c */ /* 0x000fc8000bf04070 */
[----:B------:R-:W-:-:S04]  /*25c0*/  UISETP.LT.U32.AND UP0, UPT, UR47, 0x3, UP0 ;  /* 0x000000032f00788c */ /* 0x000fc80008701070 */
[----:B------:R-:W-:Y:S02]  /*25d0*/  USEL UR6, URZ, 0x1, !UP0 ;  /* 0x000000013f067887 */ /* 0x000fe4000c000000 */
[----:B------:R-:W-:Y:S02]  /*25e0*/  @UP1 UIMAD.WIDE.U32 UR4, UR38, -0x55555555, URZ ;  /* 0xaaaaaaab260418a5 */ /* 0x000fe4000f8e003f */
[----:B------:R-:W-:Y:S02]  /*25f0*/  ULOP3.LUT UR39, UR39, UR6, URZ, 0x3c, !UPT ;  /* 0x0000000627277292 */ /* 0x000fe4000f8e3c3f */
[----:B------:R-:W-:-:S04]  /*2600*/  @UP1 USHF.R.U32.HI UR4, URZ, 0x1, UR5 ;  /* 0x000000013f041899 */ /* 0x000fc80008011605 */
[----:B------:R-:W-:Y:S01]  /*2610*/  @UP1 ULOP3.LUT UR39, UR39, 0x1, UR4, 0x78, !UPT ;  /* 0x0000000127271892 */ /* 0x000fe2000f8e7804 */
[----:B0-----:R-:W-:Y:S11]  /*2620*/  @!P0 BRA `(.L_x_35) ;  /* 0x0000003800988947 */ /* 0x001ff60003800000 */
.L_x_124:
[----:B------:R-:W-:Y:S01]  /*2630*/  ULDC.64 UR4, c[0x0][0x5d0] ;  /* 0x0001740000047ab9 */ /* 0x000fe20000000a00 */
[----:B------:R-:W-:Y:S01]  /*2640*/  ULDC UR6, c[0x0][0x284] ;  /* 0x0000a10000067ab9 */ /* 0x000fe20000000800 */
[----:B0-----:R-:W-:Y:S02]  /*2650*/  IMAD R0, R9, UR4, RZ ;  /* 0x0000000409007c24 */ /* 0x001fe4000f8e02ff */
[----:B------:R-:W-:Y:S02]  /*2660*/  IMAD.SHL.U32 R12, R18, 0x40, RZ ;  /* 0x00000040120c7824 */ /* 0x000fe400078e00ff */
[C---:B------:R-:W-:Y:S02]  /*2670*/  IMAD R3, R19.reuse, UR5, R0 ;  /* 0x0000000513037c24 */ /* 0x040fe4000f8e0200 */
[----:B------:R-:W-:Y:S01]  /*2680*/  IMAD.SHL.U32 R0, R22, 0x40, RZ ;  /* 0x0000004016007824 */ /* 0x000fe200078e00ff */
[----:B------:R-:W-:Y:S01]  /*2690*/  SHF.R.S32.HI R13, RZ, 0x1f, R12 ;  /* 0x0000001fff0d7819 */ /* 0x000fe2000001140c */
[----:B------:R-:W-:Y:S01]  /*26a0*/  IMAD.WIDE.U32 R4, R19, UR4, R62 ;  /* 0x0000000413047c25 */ /* 0x000fe2000f8e003e */
[----:B------:R-:W-:-:S02]  /*26b0*/  ULDC.64 UR4, c[0x0][0x5c8] ;  /* 0x0001720000047ab9 */ /* 0x000fc40000000a00 */
[----:B------:R-:W-:Y:S01]  /*26c0*/  ISETP.GE.AND P0, PT, R0, UR6, PT ;  /* 0x0000000600007c0c */ /* 0x000fe2000bf06270 */
[----:B------:R-:W-:Y:S01]  /*26d0*/  ULDC UR6, c[0x0][0x288] ;  /* 0x0000a20000067ab9 */ /* 0x000fe20000000800 */
[----:B------:R-:W-:Y:S01]  /*26e0*/  IADD3 R4, P1, R12, R4, RZ ;  /* 0x000000040c047210 */ /* 0x000fe20007f3e0ff */
[----:B------:R-:W-:Y:S01]  /*26f0*/  IMAD.WIDE R20, R22, 0x40, R60 ;  /* 0x0000004016147825 */ /* 0x000fe200078e023c */
[----:B------:R-:W-:Y:S02]  /*2700*/  ISETP.GE.OR P0, PT, R12, UR6, P0 ;  /* 0x000000060c007c0c */ /* 0x000fe40008706670 */
[----:B------:R-:W-:Y:S01]  /*2710*/  IADD3.X R5, R13, R5, R3, P1, !PT ;  /* 0x000000050d057210 */ /* 0x000fe20000ffe403 */
[----:B------:R-:W-:-:S04]  /*2720*/  IMAD R7, R21, UR4, RZ ;  /* 0x0000000415077c24 */ /* 0x000fc8000f8e02ff */
[C---:B------:R-:W-:Y:S02]  /*2730*/  IMAD R7, R20.reuse, UR5, R7 ;  /* 0x0000000514077c24 */ /* 0x040fe4000f8e0207 */
[----:B------:R-:W-:-:S04]  /*2740*/  IMAD.WIDE.U32 R72, R20, UR4, R4 ;  /* 0x0000000414487c25 */ /* 0x000fc8000f8e0004 */
[----:B------:R-:W-:Y:S05]  /*2750*/  @P0 BRA `(.L_x_36) ;  /* 0x0000002000580947 */ /* 0x000fea0003800000 */
[----:B-----5:R-:W-:Y:S01]  /*2760*/  FSETP.NEU.AND P0, PT, R59, RZ, PT ;  /* 0x000000ff3b00720b */ /* 0x020fe20003f0d000 */
[----:B------:R-:W-:Y:S01]  /*2770*/  IMAD.IADD R18, R67, 0x1, -R12 ;  /* 0x0000000143127824 */ /* 0x000fe200078e0a0c */
[----:B------:R-:W-:Y:S01]  /*2780*/  BSSY B0, `(.L_x_36) ;  /* 0x0000213000007945 */ /* 0x000fe20003800000 */
[----:B------:R-:W-:Y:S02]  /*2790*/  IMAD.IADD R0, R71, 0x1, -R0 ;  /* 0x0000000147007824 */ /* 0x000fe400078e0a00 */
[----:B------:R-:W-:Y:S01]  /*27a0*/  IMAD.IADD R7, R73, 0x1, R7 ;  /* 0x0000000149077824 */ /* 0x000fe200078e0207 */
[----:B------:R-:W-:-:S04]  /*27b0*/  ISETP.GT.AND P2, PT, R18, RZ, PT ;  /* 0x000000ff1200720c */ /* 0x000fc80003f44270 */
[----:B------:R-:W-:-:S03]  /*27c0*/  ISETP.GT.AND P1, PT, R0, RZ, P2 ;  /* 0x000000ff0000720c */ /* 0x000fc60001724270 */
[----:B------:R-:W-:Y:S10]  /*27d0*/  @!P0 BRA `(.L_x_37) ;  /* 0x0000001400dc8947 */ /* 0x000ff40003800000 */
[----:B------:R-:W0:Y:S01]  /*27e0*/  LDC.64 R76, c[0x0][0x5b8] ;  /* 0x00016e00ff4c7b82 */ /* 0x000e220000000a00 */
[----:B------:R-:W-:-:S07]  /*27f0*/  ULDC.64 UR4, c[0x0][0x5c0] ;  /* 0x0001700000047ab9 */ /* 0x000fce0000000a00 */
[----:B------:R-:W1:Y:S08]  /*2800*/  LDC.64 R78, c[0x0][0x5b0] ;  /* 0x00016c00ff4e7b82 */ /* 0x000e700000000a00 */
[----:B------:R-:W2:Y:S01]  /*2810*/  LDC.64 R80, c[0x0][0x5a8] ;  /* 0x00016a00ff507b82 */ /* 0x000ea20000000a00 */
[-C--:B0-----:R-:W-:Y:S02]  /*2820*/  IMAD R6, R9, R76.reuse, RZ ;  /* 0x0000004c09067224 */ /* 0x081fe400078e02ff */
[----:B------:R-:W-:-:S04]  /*2830*/  IMAD.WIDE.U32 R4, R19, R76, R62 ;  /* 0x0000004c13047225 */ /* 0x000fc800078e003e */
[----:B------:R-:W-:Y:S01]  /*2840*/  IMAD R73, R19, R77, R6 ;  /* 0x0000004d13497224 */ /* 0x000fe200078e0206 */
[----:B------:R-:W-:Y:S01]  /*2850*/  IADD3 R8, P0, R12, R4, RZ ;  /* 0x000000040c087210 */ /* 0x000fe20007f1e0ff */
[----:B-1----:R-:W-:-:S03]  /*2860*/  IMAD R3, R21, R78, RZ ;  /* 0x0000004e15037224 */ /* 0x002fc600078e02ff */
[----:B------:R-:W-:Y:S01]  /*2870*/  IADD3.X R9, R13, R5, R73, P0, !PT ;  /* 0x000000050d097210 */ /* 0x000fe200007fe449 */
[C---:B------:R-:W-:Y:S02]  /*2880*/  IMAD R77, R20.reuse, R79, R3 ;  /* 0x0000004f144d7224 */ /* 0x040fe400078e0203 */
[----:B------:R-:W-:-:S04]  /*2890*/  IMAD.WIDE.U32 R4, R20, R78, R8 ;  /* 0x0000004e14047225 */ /* 0x000fc800078e0008 */
[----:B------:R-:W-:Y:S01]  /*28a0*/  IMAD.IADD R3, R5, 0x1, R77 ;  /* 0x0000000105037824 */ /* 0x000fe200078e024d */
[----:B--2---:R-:W-:-:S04]  /*28b0*/  LEA R10, P0, R4, R80, 0x1 ;  /* 0x00000050040a7211 */ /* 0x004fc800078008ff */
[----:B------:R-:W-:-:S05]  /*28c0*/  LEA.HI.X R11, R4, R81, R3, 0x1, P0 ;  /* 0x00000051040b7211 */ /* 0x000fca00000f0c03 */
[----:B------:R-:W2:Y:S01]  /*28d0*/  @P1 LDG.E.LTC128B.U16 R3, desc[UR36][R10.64] ;  /* 0x000000240a031981 */ /* 0x000ea2000c1e1520 */
[----:B------:R-:W-:Y:S01]  /*28e0*/  IMAD.WIDE.U32 R4, R20, R78, R12 ;  /* 0x0000004e14047225 */ /* 0x000fe200078e000c */
[----:B------:R-:W-:Y:S02]  /*28f0*/  BSSY B1, `(.L_x_38) ;  /* 0x0000015000017945 */ /* 0x000fe40003800000 */
[----:B------:R-:W-:-:S04]  /*2900*/  IADD3 R14, P0, R62, R4, RZ ;  /* 0x000000043e0e7210 */ /* 0x000fc80007f1e0ff */
[----:B------:R-:W-:Y:S02]  /*2910*/  IADD3.X R15, R63, R77, R5, P0, !PT ;  /* 0x0000004d3f0f7210 */ /* 0x000fe400007fe405 */
[----:B------:R-:W-:Y:S01]  /*2920*/  LEA R6, P0, R72, UR4, 0x1 ;  /* 0x0000000448067c11 */ /* 0x000fe2000f8008ff */
[----:B------:R-:W-:-:S03]  /*2930*/  IMAD.WIDE.U32 R14, R19, R76, R14 ;  /* 0x0000004c130e7225 */ /* 0x000fc600078e000e */
[----:B------:R-:W-:Y:S02]  /*2940*/  LEA.HI.X R7, R72, UR5, R7, 0x1, P0 ;  /* 0x0000000548077c11 */ /* 0x000fe400080f0c07 */
[----:B------:R-:W-:-:S04]  /*2950*/  ISETP.GT.AND P0, PT, R18, 0x1, PT ;  /* 0x000000011200780c */ /* 0x000fc80003f04270 */
[----:B------:R-:W-:Y:S01]  /*2960*/  ISETP.GT.AND P3, PT, R0, RZ, P0 ;  /* 0x000000ff0000720c */ /* 0x000fe20000764270 */
[----:B--2---:R-:W-:-:S04]  /*2970*/  IMAD.U32 R4, R3, 0x10000, RZ ;  /* 0x0001000003047824 */ /* 0x004fc800078e00ff */
[----:B------:R-:W-:Y:S01]  /*2980*/  FMUL R5, R4, R59 ;  /* 0x0000003b04057220 */ /* 0x000fe20000400000 */
[----:B------:R-:W-:-:S03]  /*2990*/  LEA R4, P4, R14, R80, 0x1 ;  /* 0x000000500e047211 */ /* 0x000fc600078808ff */
[----:B------:R-:W-:-:S05]  /*29a0*/  FFMA R5, R24, R58, R5 ;  /* 0x0000003a18057223 */ /* 0x000fca0000000005 */
[----:B------:R-:W-:Y:S01]  /*29b0*/  F2FP.BF16.F32.PACK_AB R10, RZ, R5 ;  /* 0x00000005ff0a723e */ /* 0x000fe200000010ff */
[----:B------:R-:W-:-:S03]  /*29c0*/  IMAD.IADD R5, R73, 0x1, R15 ;  /* 0x0000000149057824 */ /* 0x000fc600078e020f */
[----:B------:R-:W-:Y:S01]  /*29d0*/  PRMT R11, R10, 0x7610, R11 ;  /* 0x000076100a0b7816 */ /* 0x000fe2000000000b */
[----:B------:R-:W-:Y:S01]  /*29e0*/  IMAD.SHL.U32 R10, R78, 0x8, RZ ;  /* 0x000000084e0a7824 */ /* 0x000fe200078e00ff */
[----:B------:R-:W-:-:S03]  /*29f0*/  LEA.HI.X R5, R14, R81, R5, 0x1, P4 ;  /* 0x000000510e057211 */ /* 0x000fc600020f0c05 */
[----:B------:R0:W-:Y:S02]  /*2a00*/  @P1 STG.E.U16 desc[UR36][R6.64], R11 ;  /* 0x0000000b06001986 */ /* 0x0001e4000c101524 */
[----:B0-----:R-:W-:Y:S01]  /*2a10*/  SHF.L.U64.HI R11, R78, 0x3, R79 ;  /* 0x000000034e0b7819 */ /* 0x001fe2000001024f */
[----:B------:R-:W-:Y:S06]  /*2a20*/  @!P3 BRA `(.L_x_39) ;  /* 0x000000000004b947 */ /* 0x000fec0003800000 */
[----:B------:R0:W5:Y:S02]  /*2a30*/  LDG.E.LTC128B.U16 R3, desc[UR36][R4.64+0x2] ;  /* 0x0000022404037981 */ /* 0x000164000c1e1520 */
.L_x_39:
[----:B------:R-:W-:Y:S05]  /*2a40*/  BSYNC B1 ;  /* 0x0000000000017941 */ /* 0x000fea0003800000 */
.L_x_38:
[----:B------:R-:W-:Y:S01]  /*2a50*/  IMAD.WIDE.U32 R10, R20, R78, R10 ;  /* 0x0000004e140a7225 */ /* 0x000fe200078e000a */
[----:B------:R-:W-:Y:S02]  /*2a60*/  ISETP.GT.AND P2, PT, R0, 0x8, P2 ;  /* 0x000000080000780c */ /* 0x000fe40001744270 */
[C---:B-----5:R-:W-:Y:S01]  /*2a70*/  PRMT R20, R3.reuse, 0x7610, R20 ;  /* 0x0000761003147816 */ /* 0x060fe20000000014 */
[----:B------:R-:W-:Y:S01]  /*2a80*/  IMAD.U32 R14, R3, 0x10000, RZ ;  /* 0x00010000030e7824 */ /* 0x000fe200078e00ff */
[----:B------:R-:W-:Y:S01]  /*2a90*/  IADD3 R8, P1, R8, R10, RZ ;  /* 0x0000000a08087210 */ /* 0x000fe20007f3e0ff */
[----:B------:R-:W-:Y:S02]  /*2aa0*/  IMAD.IADD R77, R77, 0x1, R11 ;  /* 0x000000014d4d7824 */ /* 0x000fe400078e020b */
[----:B------:R-:W-:Y:S02]  /*2ab0*/  FMUL R14, R14, R59 ;  /* 0x0000003b0e0e7220 */ /* 0x000fe40000400000 */
[----:B------:R-:W-:-:S02]  /*2ac0*/  IMAD.X R9, R77, 0x1, R9, P1 ;  /* 0x000000014d097824 */ /* 0x000fc400008e0609 */
[----:B------:R-:W-:Y:S01]  /*2ad0*/  FFMA R25, R25, R58, R14 ;  /* 0x0000003a19197223 */ /* 0x000fe2000000000e */
[----:B------:R-:W-:-:S04]  /*2ae0*/  LEA R14, P1, R8, R80, 0x1 ;  /* 0x00000050080e7211 */ /* 0x000fc800078208ff */
[----:B------:R-:W-:Y:S02]  /*2af0*/  F2FP.BF16.F32.PACK_AB R25, RZ, R25 ;  /* 0x00000019ff19723e */ /* 0x000fe400000010ff */
[----:B------:R-:W-:-:S03]  /*2b00*/  LEA.HI.X R15, R8, R81, R9, 0x1, P1 ;  /* 0x00000051080f7211 */ /* 0x000fc600008f0c09 */
[----:B------:R1:W-:Y:S04]  /*2b10*/  @P3 STG.E.U16 desc[UR36][R6.64+0x2], R25 ;  /* 0x0000021906003986 */ /* 0x0003e8000c101524 */
[----:B------:R-:W2:Y:S01]  /*2b20*/  @P2 LDG.E.LTC128B.U16 R20, desc[UR36][R14.64] ;  /* 0x000000240e142981 */ /* 0x000ea2000c1e1520 */
[----:B------:R-:W-:Y:S01]  /*2b30*/  IADD3 R12, P1, P3, R62, R10, R12 ;  /* 0x0000000a3e0c7210 */ /* 0x000fe20007b3e00c */
[----:B------:R-:W-:Y:S01]  /*2b40*/  BSSY B1, `(.L_x_40) ;  /* 0x0000011000017945 */ /* 0x000fe20003800000 */
[C---:B------:R-:W-:Y:S02]  /*2b50*/  SHF.L.U64.HI R11, R64.reuse, 0x1, R65 ;  /* 0x00000001400b7819 */ /* 0x040fe40000010241 */
[----:B------:R-:W-:Y:S02]  /*2b60*/  IADD3.X R13, R63, R77, R13, P1, P3 ;  /* 0x0000004d3f0d7210 */ /* 0x000fe40000fe640d */
[----:B------:R-:W-:-:S02]  /*2b70*/  LEA R10, P1, R64, R6, 0x1 ;  /* 0x00000006400a7211 */ /* 0x000fc400078208ff */
[----:B------:R-:W-:Y:S01]  /*2b80*/  ISETP.GT.AND P0, PT, R0, 0x8, P0 ;  /* 0x000000080000780c */ /* 0x000fe20000704270 */
[----:B------:R-:W-:-:S04]  /*2b90*/  IMAD.WIDE.U32 R12, R19, R76, R12 ;  /* 0x0000004c130c7225 */ /* 0x000fc800078e000c */
[----:B------:R-:W-:Y:S02]  /*2ba0*/  IMAD.X R11, R11, 0x1, R7, P1 ;  /* 0x000000010b0b7824 */ /* 0x000fe400008e0607 */
[----:B------:R-:W-:Y:S02]  /*2bb0*/  IMAD.IADD R9, R73, 0x1, R13 ;  /* 0x0000000149097824 */ /* 0x000fe400078e020d */
[----:B--2---:R-:W-:-:S04]  /*2bc0*/  IMAD.U32 R8, R20, 0x10000, RZ ;  /* 0x0001000014087824 */ /* 0x004fc800078e00ff */
[----:B------:R-:W-:Y:S01]  /*2bd0*/  FMUL R3, R8, R59 ;  /* 0x0000003b08037220 */ /* 0x000fe20000400000 */
[----:B------:R-:W-:-:S03]  /*2be0*/  LEA R8, P3, R12, R80, 0x1 ;  /* 0x000000500c087211 */ /* 0x000fc600078608ff */
[----:B------:R-:W-:Y:S01]  /*2bf0*/  FFMA R3, R26, R58, R3 ;  /* 0x0000003a1a037223 */ /* 0x000fe20000000003 */
[----:B------:R-:W-:-:S04]  /*2c00*/  LEA.HI.X R9, R12, R81, R9, 0x1, P3 ;  /* 0x000000510c097211 */ /* 0x000fc800018f0c09 */
[----:B------:R-:W-:-:S05]  /*2c10*/  F2FP.BF16.F32.PACK_AB R3, RZ, R3 ;  /* 0x00000003ff03723e */ /* 0x000fca00000010ff */
[----:B------:R1:W-:Y:S01]  /*2c20*/  @P2 STG.E.U16 desc[UR36][R10.64], R3 ;  /* 0x000000030a002986 */ /* 0x0003e2000c101524 */
[----:B------:R-:W-:Y:S05]  /*2c30*/  @!P0 BRA `(.L_x_41) ;  /* 0x0000000000048947 */ /* 0x000fea0003800000 */
[----:B------:R2:W5:Y:S02]  /*2c40*/  LDG.E.LTC128B.U16 R20, desc[UR36][R8.64+0x2] ;  /* 0x0000022408147981 */ /* 0x000564000c1e1520 */
.L_x_41:
[----:B------:R-:W-:Y:S05]  /*2c50*/  BSYNC B1 ;  /* 0x0000000000017941 */ /* 0x000fea0003800000 */
.L_x_40:
[----:B-----5:R-:W-:Y:S01]  /*2c60*/  IMAD.U32 R12, R20, 0x10000, RZ ;  /* 0x00010000140c7824 */ /* 0x020fe200078e00ff */
[----:B------:R-:W-:Y:S01]  /*2c70*/  ISETP.GT.AND P1, PT, R18, 0x8, PT ;  /* 0x000000081200780c */ /* 0x000fe20003f24270 */
[----:B------:R-:W-:Y:S02]  /*2c80*/  BSSY B1, `(.L_x_42) ;  /* 0x0000008000017945 */ /* 0x000fe40003800000 */
[----:B------:R-:W-:Y:S01]  /*2c90*/  FMUL R12, R12, R59 ;  /* 0x0000003b0c0c7220 */ /* 0x000fe20000400000 */
[----:B------:R-:W-:-:S03]  /*2ca0*/  ISETP.GT.AND P2, PT, R0, RZ, P1 ;  /* 0x000000ff0000720c */ /* 0x000fc60000f44270 */
[----:B------:R-:W-:-:S05]  /*2cb0*/  FFMA R12, R27, R58, R12 ;  /* 0x0000003a1b0c7223 */ /* 0x000fca000000000c */
[----:B------:R-:W-:-:S05]  /*2cc0*/  F2FP.BF16.F32.PACK_AB R12, RZ, R12 ;  /* 0x0000000cff0c723e */ /* 0x000fca00000010ff */
[----:B------:R3:W-:Y:S01]  /*2cd0*/  @P0 STG.E.U16 desc[UR36][R10.64+0x2], R12 ;  /* 0x0000020c0a000986 */ /* 0x0007e2000c101524 */
[----:B------:R-:W-:Y:S05]  /*2ce0*/  @!P2 BRA `(.L_x_43) ;  /* 0x000000000004a947 */ /* 0x000fea0003800000 */
[----:B------:R4:W5:Y:S02]  /*2cf0*/  LDG.E.LTC128B.U16 R20, desc[UR36][R4.64+0x10] ;  /* 0x0000102404147981 */ /* 0x000964000c1e1520 */
.L_x_43:
[----:B------:R-:W-:Y:S05]  /*2d00*/  BSYNC B1 ;  /* 0x0000000000017941 */ /* 0x000fea0003800000 */
.L_x_42:
[----:B---3-5:R-:W-:Y:S01]  /*2d10*/  IMAD.U32 R12, R20, 0x10000, RZ ;  /* 0x00010000140c7824 */ /* 0x028fe200078e00ff */
[----:B------:R-:W-:Y:S01]  /*2d20*/  ISETP.GT.AND P0, PT, R18, 0x9, PT ;  /* 0x000000091200780c */ /* 0x000fe20003f04270 */
[----:B------:R-:W-:Y:S02]  /*2d30*/  BSSY B1, `(.L_x_44) ;  /* 0x0000008000017945 */ /* 0x000fe40003800000 */
[----:B-1----:R-:W-:Y:S01]  /*2d40*/  FMUL R3, R12, R59 ;  /* 0x0000003b0c037220 */ /* 0x002fe20000400000 */
[----:B------:R-:W-:-:S03]  /*2d50*/  ISETP.GT.AND P3, PT, R0, RZ, P0 ;  /* 0x000000ff0000720c */ /* 0x000fc60000764270 */
[----:B------:R-:W-:-:S05]  /*2d60*/  FFMA R3, R28, R58, R3 ;  /* 0x0000003a1c037223 */ /* 0x000fca0000000003 */
[----:B------:R-:W-:-:S05]  /*2d70*/  F2FP.BF16.F32.PACK_AB R3, RZ, R3 ;  /* 0x00000003ff03723e */ /* 0x000fca00000010ff */
[----:B------:R1:W-:Y:S01]  /*2d80*/  @P2 STG.E.U16 desc[UR36][R6.64+0x10], R3 ;  /* 0x0000100306002986 */ /* 0x0003e2000c101524 */
[----:B------:R-:W-:Y:S05]  /*2d90*/  @!P3 BRA `(.L_x_45) ;  /* 0x000000000004b947 */ /* 0x000fea0003800000 */
[----:B------:R3:W5:Y:S02]  /*2da0*/  LDG.E.LTC128B.U16 R20, desc[UR36][R4.64+0x12] ;  /* 0x0000122404147981 */ /* 0x000764000c1e1520 */
.L_x_45:
[----:B------:R-:W-:Y:S05]  /*2db0*/  BSYNC B1 ;  /* 0x0000000000017941 */ /* 0x000fea0003800000 */
.L_x_44:
[----:B-----5:R-:W-:Y:S01]  /*2dc0*/  IMAD.U32 R12, R20, 0x10000, RZ ;  /* 0x00010000140c7824 */ /* 0x020fe200078e00ff */
[----:B------:R-:W-:Y:S01]  /*2dd0*/  ISETP.GT.AND P1, PT, R0, 0x8, P1 ;  /* 0x000000080000780c */ /* 0x000fe20000f24270 */
[----:B------:R-:W-:Y:S02]  /*2de0*/  BSSY B1, `(.L_x_46) ;  /* 0x0000007000017945 */ /* 0x000fe40003800000 */
[----:B------:R-:W-:-:S04]  /*2df0*/  FMUL R12, R12, R59 ;  /* 0x0000003b0c0c7220 */ /* 0x000fc80000400000 */
[----:B------:R-:W-:-:S05]  /*2e00*/  FFMA R12, R29, R58, R12 ;  /* 0x0000003a1d0c7223 */ /* 0x000fca000000000c */
[----:B------:R-:W-:-:S05]  /*2e10*/  F2FP.BF16.F32.PACK_AB R12, RZ, R12 ;  /* 0x0000000cff0c723e */ /* 0x000fca00000010ff */
[----:B------:R0:W-:Y:S01]  /*2e20*/  @P3 STG.E.U16 desc[UR36][R6.64+0x12], R12 ;  /* 0x0000120c06003986 */ /* 0x0001e2000c101524 */
[----:B------:R-:W-:Y:S05]  /*2e30*/  @!P1 BRA `(.L_x_47) ;  /* 0x0000000000049947 */ /* 0x000fea0003800000 */
[----:B------:R0:W5:Y:S02]  /*2e40*/  LDG.E.LTC128B.U16 R20, desc[UR36][R8.64+0x10] ;  /* 0x0000102408147981 */ /* 0x000164000c1e1520 */
.L_x_47:
[----:B------:R-:W-:Y:S05]  /*2e50*/  BSYNC B1 ;  /* 0x0000000000017941 */ /* 0x000fea0003800000 */
.L_x_46:
[----:B0----5:R-:W-:Y:S01]  /*2e60*/  IMAD.U32 R12, R20, 0x10000, RZ ;  /* 0x00010000140c7824 */ /* 0x021fe200078e00ff */
[----:B------:R-:W-:Y:S01]  /*2e70*/  ISETP.GT.AND P0, PT, R0, 0x8, P0 ;  /* 0x000000080000780c */ /* 0x000fe20000704270 */
[----:B------:R-:W-:Y:S02]  /*2e80*/  BSSY B1, `(.L_x_48) ;  /* 0x0000007000017945 */ /* 0x000fe40003800000 */
[----:B-1----:R-:W-:-:S04]  /*2e90*/  FMUL R3, R12, R59 ;  /* 0x0000003b0c037220 */ /* 0x002fc80000400000 */
[----:B------:R-:W-:-:S05]  /*2ea0*/  FFMA R3, R30, R58, R3 ;  /* 0x0000003a1e037223 */ /* 0x000fca0000000003 */
[----:B------:R-:W-:-:S05]  /*2eb0*/  F2FP.BF16.F32.PACK_AB R3, RZ, R3 ;  /* 0x00000003ff03723e */ /* 0x000fca00000010ff */
[----:B------:R0:W-:Y:S01]  /*2ec0*/  @P1 STG.E.U16 desc[UR36][R10.64+0x10], R3 ;  /* 0x000010030a001986 */ /* 0x0001e2000c101524 */
[----:B------:R-:W-:Y:S05]  /*2ed0*/  @!P0 BRA `(.L_x_49) ;  /* 0x0000000000048947 */ /* 0x000fea0003800000 */
[----:B------:R1:W5:Y:S02]  /*2ee0*/  LDG.E.LTC128B.U16 R20, desc[UR36][R8.64+0x12] ;  /* 0x0000122408147981 */ /* 0x000364000c1e1520 */
.L_x_49:
[----:B------:R-:W-:Y:S05]  /*2ef0*/  BSYNC B1 ;  /* 0x0000000000017941 */ /* 0x000fea0003800000 */
.L_x_48:
        /* <DEDUP_REMOVED lines=10> */
.L_x_51:
[----:B------:R-:W-:Y:S05]  /*2fa0*/  BSYNC B1 ;  /* 0x0000000000017941 */ /* 0x000fea0003800000 */
.L_x_50:
[----:B0----5:R-:W-:Y:S01]  /*2fb0*/  IMAD.U32 R12, R20, 0x10000, RZ ;  /* 0x00010000140c7824 */ /* 0x021fe200078e00ff */
        /* <DEDUP_REMOVED lines=9> */
.L_x_53:
[----:B------:R-:W-:Y:S05]  /*3050*/  BSYNC B1 ;  /* 0x0000000000017941 */ /* 0x000fea0003800000 */
.L_x_52:
        /* <DEDUP_REMOVED lines=9> */
.L_x_55:
[----:B------:R-:W-:Y:S05]  /*30f0*/  BSYNC B1 ;  /* 0x0000000000017941 */ /* 0x000fea0003800000 */
.L_x_54:
[----:B0----5:R-:W-:Y:S01]  /*3100*/  IMAD.U32 R12, R20, 0x10000, RZ ;  /* 0x00010000140c7824 */ /* 0x021fe200078e00ff */
        /* <DEDUP_REMOVED lines=8> */
.L_x_57:
[----:B------:R-:W-:Y:S05]  /*3190*/  BSYNC B1 ;  /* 0x0000000000017941 */ /* 0x000fea0003800000 */
.L_x_56:
        /* <DEDUP_REMOVED lines=10> */
.L_x_59:
[----:B------:R-:W-:Y:S05]  /*3240*/  BSYNC B1 ;  /* 0x0000000000017941 */ /* 0x000fea0003800000 */
.L_x_58:
        /* <DEDUP_REMOVED lines=10> */
.L_x_61:
[----:B------:R-:W-:Y:S05]  /*32f0*/  BSYNC B1 ;  /* 0x0000000000017941 */ /* 0x000fea0003800000 */
.L_x_60:
        /* <DEDUP_REMOVED lines=9> */
.L_x_63:
[----:B------:R-:W-:Y:S05]  /*3390*/  BSYNC B1 ;  /* 0x0000000000017941 */ /* 0x000fea0003800000 */
.L_x_62:
        /* <DEDUP_REMOVED lines=9> */
.L_x_65:
[----:B------:R-:W-:Y:S05]  /*3430*/  BSYNC B1 ;  /* 0x0000000000017941 */ /* 0x000fea0003800000 */
.L_x_64:
        /* <DEDUP_REMOVED lines=10> */
.L_x_67:
[----:B------:R-:W-:Y:S05]  /*34e0*/  BSYNC B1 ;  /* 0x0000000000017941 */ /* 0x000fea0003800000 */
.L_x_66:
        /* <DEDUP_REMOVED lines=10> */
.L_x_69:
[----:B------:R-:W-:Y:S05]  /*3590*/  BSYNC B1 ;  /* 0x0000000000017941 */ /* 0x000fea0003800000 */
.L_x_68:
        /* <DEDUP_REMOVED lines=9> */
.L_x_71:
[----:B------:R-:W-:Y:S05]  /*3630*/  BSYNC B1 ;  /* 0x0000000000017941 */ /* 0x000fea0003800000 */
.L_x_70:
        /* <DEDUP_REMOVED lines=9> */
.L_x_73:
[----:B------:R-:W-:Y:S05]  /*36d0*/  BSYNC B1 ;  /* 0x0000000000017941 */ /* 0x000fea0003800000 */
.L_x_72:
        /* <DEDUP_REMOVED lines=10> */
.L_x_75:
[----:B------:R-:W-:Y:S05]  /*3780*/  BSYNC B1 ;  /* 0x0000000000017941 */ /* 0x000fea0003800000 */
.L_x_74:
        /* <DEDUP_REMOVED lines=10> */
.L_x_77:
[----:B------:R-:W-:Y:S05]  /*3830*/  BSYNC B1 ;  /* 0x0000000000017941 */ /* 0x000fea0003800000 */
.L_x_76:
        /* <DEDUP_REMOVED lines=9> */
.L_x_79:
[----:B------:R-:W-:Y:S05]  /*38d0*/  BSYNC B1 ;  /* 0x0000000000017941 */ /* 0x000fea0003800000 */
.L_x_78:
        /* <DEDUP_REMOVED lines=9> */
.L_x_81:
[----:B------:R-:W-:Y:S05]  /*3970*/  BSYNC B1 ;  /* 0x0000000000017941 */ /* 0x000fea0003800000 */
.L_x_80:
        /* <DEDUP_REMOVED lines=10> */
.L_x_83:
[----:B------:R-:W-:Y:S05]  /*3a20*/  BSYNC B1 ;  /* 0x0000000000017941 */ /* 0x000fea0003800000 */
.L_x_82:
        /* <DEDUP_REMOVED lines=10> */
.L_x_85:
[----:B------:R-:W-:Y:S05]  /*3ad0*/  BSYNC B1 ;  /* 0x0000000000017941 */ /* 0x000fea0003800000 */
.L_x_84:
        /* <DEDUP_REMOVED lines=9> */
.L_x_87:
[----:B------:R-:W-:Y:S05]  /*3b70*/  BSYNC B1 ;  /* 0x0000000000017941 */ /* 0x000fea0003800000 */
.L_x_86:
        /* <DEDUP_REMOVED lines=9> */
.L_x_89:
[----:B------:R-:W-:Y:S05]  /*3c10*/  BSYNC B1 ;  /* 0x0000000000017941 */ /* 0x000fea0003800000 */
.L_x_88:
        /* <DEDUP_REMOVED lines=10> */
.L_x_91:
[----:B------:R-:W-:Y:S05]  /*3cc0*/  BSYNC B1 ;  /* 0x0000000000017941 */ /* 0x000fea0003800000 */
.L_x_90:
        /* <DEDUP_REMOVED lines=10> */
.L_x_93:
[----:B------:R-:W-:Y:S05]  /*3d70*/  BSYNC B1 ;  /* 0x0000000000017941 */ /* 0x000fea0003800000 */
.L_x_92:
[----:B0--345:R-:W-:Y:S01]  /*3d80*/  IMAD.U32 R4, R20, 0x10000, RZ ;  /* 0x0001000014047824 */ /* 0x039fe200078e00ff */
        /* <DEDUP_REMOVED lines=8> */
.L_x_95:
[----:B------:R-:W-:Y:S05]  /*3e10*/  BSYNC B1 ;  /* 0x0000000000017941 */ /* 0x000fea0003800000 */
.L_x_94:
[----:B0----5:R-:W-:Y:S01]  /*3e20*/  IMAD.U32 R4, R20, 0x10000, RZ ;  /* 0x0001000014047824 */ /* 0x021fe200078e00ff */
[----:B------:R-:W-:Y:S01]  /*3e30*/  ISETP.GT.AND P0, PT, R0, 0x8, P0 ;  /* 0x000000080000780c */ /* 0x000fe20000704270 */
[----:B------:R-:W-:Y:S01]  /*3e40*/  @P1 IMAD.MOV.U32 R5, RZ, RZ, R11 ;  /* 0x000000ffff051224 */ /* 0x000fe200078e000b */
[----:B------:R-:W-:Y:S01]  /*3e50*/  BSSY B1, `(.L_x_96) ;  /* 0x0000008000017945 */ /* 0x000fe20003800000 */
[----:B------:R-:W-:Y:S01]  /*3e60*/  FMUL R3, R4, R59 ;  /* 0x0000003b04037220 */ /* 0x000fe20000400000 */
[----:B------:R-:W-:-:S03]  /*3e70*/  @P1 IMAD.MOV.U32 R4, RZ, RZ, R10 ;  /* 0x000000ffff041224 */ /* 0x000fc600078e000a */
[----:B------:R-:W-:-:S05]  /*3e80*/  FFMA R3, R54, R58, R3 ;  /* 0x0000003a36037223 */ /* 0x000fca0000000003 */
[----:B------:R-:W-:-:S05]  /*3e90*/  F2FP.BF16.F32.PACK_AB R3, RZ, R3 ;  /* 0x00000003ff03723e */ /* 0x000fca00000010ff */
[----:B------:R0:W-:Y:S01]  /*3ea0*/  @P1 STG.E.U16 desc[UR36][R4.64+0x70], R3 ;  /* 0x0000700304001986 */ /* 0x0001e2000c101524 */
[----:B------:R-:W-:Y:S05]  /*3eb0*/  @!P0 BRA `(.L_x_97) ;  /* 0x0000000000048947 */ /* 0x000fea0003800000 */
[----:B------:R4:W5:Y:S02]  /*3ec0*/  LDG.E.LTC128B.U16 R20, desc[UR36][R8.64+0x72] ;  /* 0x0000722408147981 */ /* 0x000964000c1e1520 */
.L_x_97:
[----:B------:R-:W-:Y:S05]  /*3ed0*/  BSYNC B1 ;  /* 0x0000000000017941 */ /* 0x000fea0003800000 */
.L_x_96:
[----:B------:R-:W-:Y:S05]  /*3ee0*/  @!P0 BRA `(.L_x_98) ;  /* 0x0000000800708947 */ /* 0x000fea0003800000 */
[----:B-----5:R-:W-:-:S04]  /*3ef0*/  IMAD.U32 R20, R20, 0x10000, RZ ;  /* 0x0001000014147824 */ /* 0x020fc800078e00ff */
[----:B------:R-:W-:-:S04]  /*3f00*/  FMUL R20, R20, R59 ;  /* 0x0000003b14147220 */ /* 0x000fc80000400000 */
[----:B------:R-:W-:-:S05]  /*3f10*/  FFMA R20, R55, R58, R20 ;  /* 0x0000003a37147223 */ /* 0x000fca0000000014 */
[----:B------:R-:W-:-:S05]  /*3f20*/  F2FP.BF16.F32.PACK_AB R20, RZ, R20 ;  /* 0x00000014ff14723e */ /* 0x000fca00000010ff */
[----:B------:R0:W-:Y:S01]  /*3f30*/  STG.E.U16 desc[UR36][R10.64+0x72], R20 ;  /* 0x000072140a007986 */ /* 0x0001e2000c101524 */
[----:B------:R-:W-:Y:S05]  /*3f40*/  BRA `(.L_x_98) ;  /* 0x0000000800587947 */ /* 0x000fea0003800000 */
.L_x_37:
[----:B------:R-:W-:Y:S01]  /*3f50*/  ISETP.GT.AND P3, PT, R18, 0x1, PT ;  /* 0x000000011200780c */ /* 0x000fe20003f64270 */
[----:B------:R-:W-:Y:S01]  /*3f60*/  ULDC.64 UR4, c[0x0][0x5c0] ;  /* 0x0001700000047ab9 */ /* 0x000fe20000000a00 */
[-C--:B------:R-:W-:Y:S01]  /*3f70*/  FMUL R24, R24, R58.reuse ;  /* 0x0000003a18187220 */ /* 0x080fe20000400000 */
[----:B------:R-:W-:Y:S01]  /*3f80*/  LEA R4, P4, R72, UR4, 0x1 ;  /* 0x0000000448047c11 */ /* 0x000fe2000f8808ff */
[-C--:B------:R-:W-:Y:S01]  /*3f90*/  FMUL R25, R25, R58.reuse ;  /* 0x0000003a19197220 */ /* 0x080fe20000400000 */
[----:B------:R-:W-:Y:S01]  /*3fa0*/  ISETP.GT.AND P0, PT, R0, RZ, P3 ;  /* 0x000000ff0000720c */ /* 0x000fe20001f04270 */
[----:B------:R-:W-:Y:S01]  /*3fb0*/  FMUL R26, R26, R58 ;  /* 0x0000003a1a1a7220 */ /* 0x000fe20000400000 */
[----:B------:R-:W-:Y:S01]  /*3fc0*/  F2FP.BF16.F32.PACK_AB R24, RZ, R24 ;  /* 0x00000018ff18723e */ /* 0x000fe200000010ff */
[-C--:B------:R-:W-:Y:S01]  /*3fd0*/  FMUL R27, R27, R58.reuse ;  /* 0x0000003a1b1b7220 */ /* 0x080fe20000400000 */
[----:B------:R-:W-:Y:S01]  /*3fe0*/  LEA.HI.X R5, R72, UR5, R7, 0x1, P4 ;  /* 0x0000000548057c11 */ /* 0x000fe2000a0f0c07 */
[-C--:B------:R-:W-:Y:S01]  /*3ff0*/  FMUL R28, R28, R58.reuse ;  /* 0x0000003a1c1c7220 */ /* 0x080fe20000400000 */
[----:B------:R-:W-:Y:S01]  /*4000*/  F2FP.BF16.F32.PACK_AB R25, RZ, R25 ;  /* 0x00000019ff19723e */ /* 0x000fe200000010ff */
[-C--:B------:R-:W-:Y:S01]  /*4010*/  FMUL R29, R29, R58.reuse ;  /* 0x0000003a1d1d7220 */ /* 0x080fe20000400000 */
[----:B------:R-:W-:Y:S01]  /*4020*/  ISETP.GT.AND P2, PT, R0, 0x8, P2 ;  /* 0x000000080000780c */ /* 0x000fe20001744270 */
[----:B------:R-:W-:Y:S01]  /*4030*/  @P1 STG.E.U16 desc[UR36][R4.64], R24 ;  /* 0x0000001804001986 */ /* 0x000fe2000c101524 */
[----:B------:R-:W-:Y:S01]  /*4040*/  ISETP.GT.AND P1, PT, R18, 0x8, PT ;  /* 0x000000081200780c */ /* 0x000fe20003f24270 */
[----:B------:R-:W-:Y:S01]  /*4050*/  FMUL R30, R30, R58 ;  /* 0x0000003a1e1e7220 */ /* 0x000fe20000400000 */
[C---:B------:R-:W-:Y:S01]  /*4060*/  SHF.L.U64.HI R3, R64.reuse, 0x1, R65 ;  /* 0x0000000140037819 */ /* 0x040fe20000010241 */
[----:B------:R-:W-:Y:S01]  /*4070*/  @P0 STG.E.U16 desc[UR36][R4.64+0x2], R25 ;  /* 0x0000021904000986 */ /* 0x000fe2000c101524 */
[----:B------:R-:W-:Y:S01]  /*4080*/  LEA R6, P5, R64, R4, 0x1 ;  /* 0x0000000440067211 */ /* 0x000fe200078a08ff */
[-C--:B------:R-:W-:Y:S01]  /*4090*/  FMUL R31, R31, R58.reuse ;  /* 0x0000003a1f1f7220 */ /* 0x080fe20000400000 */
[----:B------:R-:W-:Y:S01]  /*40a0*/  ISETP.GT.AND P3, PT, R0, 0x8, P3 ;  /* 0x000000080000780c */ /* 0x000fe20001f64270 */
[-C--:B------:R-:W-:Y:S01]  /*40b0*/  FMUL R32, R32, R58.reuse ;  /* 0x0000003a20207220 */ /* 0x080fe20000400000 */
[----:B------:R-:W-:Y:S01]  /*40c0*/  ISETP.GT.AND P0, PT, R18, 0x9, PT ;  /* 0x000000091200780c */ /* 0x000fe20003f04270 */
[----:B------:R-:W-:Y:S01]  /*40d0*/  IMAD.X R7, R3, 0x1, R5, P5 ;  /* 0x0000000103077824 */ /* 0x000fe200028e0605 */
[----:B------:R-:W-:Y:S01]  /*40e0*/  ISETP.GT.AND P4, PT, R0, RZ, P1 ;  /* 0x000000ff0000720c */ /* 0x000fe20000f84270 */
[----:B------:R-:W-:Y:S01]  /*40f0*/  FMUL R33, R33, R58 ;  /* 0x0000003a21217220 */ /* 0x000fe20000400000 */
[----:B------:R-:W-:Y:S01]  /*4100*/  F2FP.BF16.F32.PACK_AB R26, RZ, R26 ;  /* 0x0000001aff1a723e */ /* 0x000fe200000010ff */
[-C--:B------:R-:W-:Y:S01]  /*4110*/  FMUL R34, R34, R58.reuse ;  /* 0x0000003a22227220 */ /* 0x080fe20000400000 */
[----:B------:R-:W-:Y:S01]  /*4120*/  ISETP.GT.AND P5, PT, R0, RZ, P0 ;  /* 0x000000ff0000720c */ /* 0x000fe200007a4270 */
[----:B------:R-:W-:Y:S01]  /*4130*/  FMUL R35, R35, R58 ;  /* 0x0000003a23237220 */ /* 0x000fe20000400000 */
[----:B------:R-:W-:Y:S01]  /*4140*/  F2FP.BF16.F32.PACK_AB R27, RZ, R27 ;  /* 0x0000001bff1b723e */ /* 0x000fe200000010ff */
[----:B------:R-:W-:Y:S01]  /*4150*/  @P2 STG.E.U16 desc[UR36][R6.64], R26 ;  /* 0x0000001a06002986 */ /* 0x000fe2000c101524 */
[----:B------:R-:W-:Y:S01]  /*4160*/  F2FP.BF16.F32.PACK_AB R28, RZ, R28 ;  /* 0x0000001cff1c723e */ /* 0x000fe200000010ff */
[-C--:B------:R-:W-:Y:S01]  /*4170*/  FMUL R36, R36, R58.reuse ;  /* 0x0000003a24247220 */ /* 0x080fe20000400000 */
[----:B------:R-:W-:Y:S01]  /*4180*/  ISETP.GT.AND P2, PT, R0, 0x8, P1 ;  /* 0x000000080000780c */ /* 0x000fe20000f44270 */
[----:B------:R-:W-:Y:S01]  /*4190*/  @P3 STG.E.U16 desc[UR36][R6.64+0x2], R27 ;  /* 0x0000021b06003986 */ /* 0x000fe2000c101524 */
[----:B------:R-:W-:Y:S01]  /*41a0*/  ISETP.GT.AND P1, PT, R18, 0x10, PT ;  /* 0x000000101200780c */ /* 0x000fe20003f24270 */
[-C--:B------:R-:W-:Y:S01]  /*41b0*/  FMUL R37, R37, R58.reuse ;  /* 0x0000003a25257220 */ /* 0x080fe20000400000 */
[----:B------:R-:W-:Y:S01]  /*41c0*/  F2FP.BF16.F32.PACK_AB R29, RZ, R29 ;  /* 0x0000001dff1d723e */ /* 0x000fe200000010ff */
[----:B------:R-:W-:Y:S01]  /*41d0*/  @P4 STG.E.U16 desc[UR36][R4.64+0x10], R28 ;  /* 0x0000101c04004986 */ /* 0x000fe2000c101524 */
[----:B------:R-:W-:Y:S01]  /*41e0*/  ISETP.GT.AND P3, PT, R0, 0x8, P0 ;  /* 0x000000080000780c */ /* 0x000fe20000764270 */
[-C--:B------:R-:W-:Y:S01]  /*41f0*/  FMUL R38, R38, R58.reuse ;  /* 0x0000003a26267220 */ /* 0x080fe20000400000 */
[----:B------:R-:W-:Y:S01]  /*4200*/  ISETP.GT.AND P0, PT, R18, 0x11, PT ;  /* 0x000000111200780c */ /* 0x000fe20003f04270 */
[----:B------:R-:W-:Y:S01]  /*4210*/  @P5 STG.E.U16 desc[UR36][R4.64+0x12], R29 ;  /* 0x0000121d04005986 */ /* 0x000fe2000c101524 */
        /* <DEDUP_REMOVED lines=40> */
[C---:B------:R-:W-:Y:S01]  /*44a0*/  ISETP.GT.AND P4, PT, R0.reuse, RZ, P1 ;  /* 0x000000ff0000720c */ /* 0x040fe20000f84270 */
[-C--:B------:R-:W-:Y:S01]  /*44b0*/  FMUL R51, R51, R58.reuse ;  /* 0x0000003a33337220 */ /* 0x080fe20000400000 */
[----:B------:R-:W-:Y:S01]  /*44c0*/  ISETP.GT.AND P5, PT, R0, RZ, P0 ;  /* 0x000000ff0000720c */ /* 0x000fe200007a4270 */
[----:B------:R-:W-:Y:S01]  /*44d0*/  FMUL R52, R52, R58 ;  /* 0x0000003a34347220 */ /* 0x000fe20000400000 */
[----:B------:R-:W-:Y:S01]  /*44e0*/  F2FP.BF16.F32.PACK_AB R38, RZ, R38 ;  /* 0x00000026ff26723e */ /* 0x000fe200000010ff */
[-C--:B------:R-:W-:Y:S01]  /*44f0*/  FMUL R53, R53, R58.reuse ;  /* 0x0000003a35357220 */ /* 0x080fe20000400000 */
[----:B------:R-:W-:Y:S01]  /*4500*/  F2FP.BF16.F32.PACK_AB R39, RZ, R39 ;  /* 0x00000027ff27723e */ /* 0x000fe200000010ff */
[----:B------:R-:W-:Y:S01]  /*4510*/  FMUL R54, R54, R58 ;  /* 0x0000003a36367220 */ /* 0x000fe20000400000 */
[----:B------:R-:W-:Y:S01]  /*4520*/  F2FP.BF16.F32.PACK_AB R40, RZ, R40 ;  /* 0x00000028ff28723e */ /* 0x000fe200000010ff */
[----:B------:R-:W-:Y:S01]  /*4530*/  @P2 STG.E.U16 desc[UR36][R6.64+0x30], R38 ;  /* 0x0000302606002986 */ /* 0x000fe2000c101524 */
[----:B------:R-:W-:Y:S01]  /*4540*/  F2FP.BF16.F32.PACK_AB R41, RZ, R41 ;  /* 0x00000029ff29723e */ /* 0x000fe200000010ff */
[----:B------:R-:W-:Y:S01]  /*4550*/  FMUL R55, R55, R58 ;  /* 0x0000003a37377220 */ /* 0x000fe20000400000 */
[C---:B------:R-:W-:Y:S01]  /*4560*/  ISETP.GT.AND P1, PT, R0.reuse, 0x8, P1 ;  /* 0x000000080000780c */ /* 0x040fe20000f24270 */
[----:B------:R-:W-:Y:S01]  /*4570*/  @P3 STG.E.U16 desc[UR36][R6.64+0x32], R39 ;  /* 0x0000322706003986 */ /* 0x000fe2000c101524 */
[----:B------:R-:W-:-:S02]  /*4580*/  ISETP.GT.AND P2, PT, R0, 0x8, P0 ;  /* 0x000000080000780c */ /* 0x000fc40000744270 */
[----:B------:R-:W-:Y:S01]  /*4590*/  F2FP.BF16.F32.PACK_AB R42, RZ, R42 ;  /* 0x0000002aff2a723e */ /* 0x000fe200000010ff */
[----:B------:R-:W-:Y:S01]  /*45a0*/  @P4 STG.E.U16 desc[UR36][R4.64+0x40], R40 ;  /* 0x0000402804004986 */ /* 0x000fe2000c101524 */
[C---:B------:R-:W-:Y:S02]  /*45b0*/  ISETP.GT.AND P4, PT, R18.reuse, 0x28, PT ;  /* 0x000000281200780c */ /* 0x040fe40003f84270 */
[----:B------:R-:W-:Y:S01]  /*45c0*/  ISETP.GT.AND P0, PT, R18, 0x29, PT ;  /* 0x000000291200780c */ /* 0x000fe20003f04270 */
[----:B------:R-:W-:Y:S01]  /*45d0*/  @P5 STG.E.U16 desc[UR36][R4.64+0x42], R41 ;  /* 0x0000422904005986 */ /* 0x000fe2000c101524 */
[----:B------:R-:W-:Y:S02]  /*45e0*/  ISETP.GT.AND P5, PT, R0, RZ, P4 ;  /* 0x000000ff0000720c */ /* 0x000fe400027a4270 */
[----:B------:R-:W-:Y:S01]  /*45f0*/  F2FP.BF16.F32.PACK_AB R43, RZ, R43 ;  /* 0x0000002bff2b723e */ /* 0x000fe200000010ff */
[----:B------:R-:W-:Y:S01]  /*4600*/  @P1 STG.E.U16 desc[UR36][R6.64+0x40], R42 ;  /* 0x0000402a06001986 */ /* 0x000fe2000c101524 */
[----:B------:R-:W-:-:S02]  /*4610*/  F2FP.BF16.F32.PACK_AB R44, RZ, R44 ;  /* 0x0000002cff2c723e */ /* 0x000fc400000010ff */
[C---:B------:R-:W-:Y:S01]  /*4620*/  ISETP.GT.AND P3, PT, R0.reuse, RZ, P0 ;  /* 0x000000ff0000720c */ /* 0x040fe20000764270 */
[----:B------:R-:W-:Y:S01]  /*4630*/  @P2 STG.E.U16 desc[UR36][R6.64+0x42], R43 ;  /* 0x0000422b06002986 */ /* 0x000fe2000c101524 */
[C---:B------:R-:W-:Y:S02]  /*4640*/  ISETP.GT.AND P4, PT, R0.reuse, 0x8, P4 ;  /* 0x000000080000780c */ /* 0x040fe40002784270 */
[----:B------:R-:W-:Y:S02]  /*4650*/  F2FP.BF16.F32.PACK_AB R45, RZ, R45 ;  /* 0x0000002dff2d723e */ /* 0x000fe400000010ff */
[----:B------:R-:W-:Y:S01]  /*4660*/  F2FP.BF16.F32.PACK_AB R46, RZ, R46 ;  /* 0x0000002eff2e723e */ /* 0x000fe200000010ff */
[----:B------:R-:W-:Y:S01]  /*4670*/  @P5 STG.E.U16 desc[UR36][R4.64+0x50], R44 ;  /* 0x0000502c04005986 */ /* 0x000fe2000c101524 */
[----:B------:R-:W-:Y:S02]  /*4680*/  ISETP.GT.AND P5, PT, R0, 0x8, P0 ;  /* 0x000000080000780c */ /* 0x000fe400007a4270 */
[----:B------:R-:W-:-:S02]  /*4690*/  F2FP.BF16.F32.PACK_AB R47, RZ, R47 ;  /* 0x0000002fff2f723e */ /* 0x000fc400000010ff */
[C---:B------:R-:W-:Y:S01]  /*46a0*/  ISETP.GT.AND P2, PT, R18.reuse, 0x31, PT ;  /* 0x000000311200780c */ /* 0x040fe20003f44270 */
[----:B------:R-:W-:Y:S01]  /*46b0*/  @P3 STG.E.U16 desc[UR36][R4.64+0x52], R45 ;  /* 0x0000522d04003986 */ /* 0x000fe2000c101524 */
[----:B------:R-:W-:Y:S02]  /*46c0*/  ISETP.GT.AND P3, PT, R18, 0x30, PT ;  /* 0x000000301200780c */ /* 0x000fe40003f64270 */
[----:B------:R-:W-:Y:S01]  /*46d0*/  F2FP.BF16.F32.PACK_AB R48, RZ, R48 ;  /* 0x00000030ff30723e */ /* 0x000fe200000010ff */
[----:B------:R-:W-:Y:S01]  /*46e0*/  @P4 STG.E.U16 desc[UR36][R6.64+0x50], R46 ;  /* 0x0000502e06004986 */ /* 0x000fe2000c101524 */
[C---:B------:R-:W-:Y:S02]  /*46f0*/  ISETP.GT.AND P4, PT, R0.reuse, RZ, P2 ;  /* 0x000000ff0000720c */ /* 0x040fe40001784270 */
[----:B------:R-:W-:Y:S01]  /*4700*/  F2FP.BF16.F32.PACK_AB R49, RZ, R49 ;  /* 0x00000031ff31723e */ /* 0x000fe200000010ff */
[----:B------:R-:W-:Y:S01]  /*4710*/  @P5 STG.E.U16 desc[UR36][R6.64+0x52], R47 ;  /* 0x0000522f06005986 */ /* 0x000fe2000c101524 */
[----:B------:R-:W-:-:S02]  /*4720*/  ISETP.GT.AND P5, PT, R0, RZ, P3 ;  /* 0x000000ff0000720c */ /* 0x000fc40001fa4270 */
[C---:B------:R-:W-:Y:S02]  /*4730*/  ISETP.GT.AND P1, PT, R18.reuse, 0x38, PT ;  /* 0x000000381200780c */ /* 0x040fe40003f24270 */
[----:B------:R-:W-:Y:S02]  /*4740*/  ISETP.GT.AND P0, PT, R18, 0x39, PT ;  /* 0x000000391200780c */ /* 0x000fe40003f04270 */
[C---:B------:R-:W-:Y:S02]  /*4750*/  ISETP.GT.AND P3, PT, R0.reuse, 0x8, P3 ;  /* 0x000000080000780c */ /* 0x040fe40001f64270 */
[C---:B------:R-:W-:Y:S02]  /*4760*/  ISETP.GT.AND P2, PT, R0.reuse, 0x8, P2 ;  /* 0x000000080000780c */ /* 0x040fe40001744270 */
[----:B------:R-:W-:Y:S02]  /*4770*/  F2FP.BF16.F32.PACK_AB R50, RZ, R50 ;  /* 0x00000032ff32723e */ /* 0x000fe400000010ff */
[----:B------:R-:W-:Y:S01]  /*4780*/  F2FP.BF16.F32.PACK_AB R51, RZ, R51 ;  /* 0x00000033ff33723e */ /* 0x000fe200000010ff */
[----:B------:R-:W-:Y:S01]  /*4790*/  @P5 STG.E.U16 desc[UR36][R4.64+0x60], R48 ;  /* 0x0000603004005986 */ /* 0x000fe2000c101524 */
[----:B------:R-:W-:-:S02]  /*47a0*/  ISETP.GT.AND P5, PT, R0, RZ, P0 ;  /* 0x000000ff0000720c */ /* 0x000fc400007a4270 */
[C---:B------:R-:W-:Y:S01]  /*47b0*/  ISETP.GT.AND P0, PT, R0.reuse, 0x8, P0 ;  /* 0x000000080000780c */ /* 0x040fe20000704270 */
[----:B------:R-:W-:Y:S01]  /*47c0*/  @P4 STG.E.U16 desc[UR36][R4.64+0x62], R49 ;  /* 0x0000623104004986 */ /* 0x000fe2000c101524 */
[C---:B------:R-:W-:Y:S02]  /*47d0*/  ISETP.GT.AND P4, PT, R0.reuse, RZ, P1 ;  /* 0x000000ff0000720c */ /* 0x040fe40000f84270 */
[----:B------:R-:W-:Y:S01]  /*47e0*/  ISETP.GT.AND P1, PT, R0, 0x8, P1 ;  /* 0x000000080000780c */ /* 0x000fe20000f24270 */
[----:B------:R-:W-:Y:S01]  /*47f0*/  @P3 STG.E.U16 desc[UR36][R6.64+0x60], R50 ;  /* 0x0000603206003986 */ /* 0x000fe2000c101524 */
[----:B------:R-:W-:Y:S02]  /*4800*/  F2FP.BF16.F32.PACK_AB R52, RZ, R52 ;  /* 0x00000034ff34723e */ /* 0x000fe400000010ff */
[----:B------:R-:W-:Y:S01]  /*4810*/  F2FP.BF16.F32.PACK_AB R53, RZ, R53 ;  /* 0x00000035ff35723e */ /* 0x000fe200000010ff */
[----:B------:R-:W-:Y:S01]  /*4820*/  @P2 STG.E.U16 desc[UR36][R6.64+0x62], R51 ;  /* 0x0000623306002986 */ /* 0x000fe2000c101524 */
[----:B------:R-:W-:-:S02]  /*4830*/  F2FP.BF16.F32.PACK_AB R54, RZ, R54 ;  /* 0x00000036ff36723e */ /* 0x000fc400000010ff */
[----:B------:R-:W-:-:S03]  /*4840*/  F2FP.BF16.F32.PACK_AB R55, RZ, R55 ;  /* 0x00000037ff37723e */ /* 0x000fc600000010ff */
[----:B------:R-:W-:Y:S04]  /*4850*/  @P4 STG.E.U16 desc[UR36][R4.64+0x70], R52 ;  /* 0x0000703404004986 */ /* 0x000fe8000c101524 */
[----:B------:R0:W-:Y:S02]  /*4860*/  @P5 STG.E.U16 desc[UR36][R4.64+0x72], R53 ;  /* 0x0000723504005986 */ /* 0x0001e4000c101524 */
[----:B0-----:R-:W-:Y:S02]  /*4870*/  @P1 IMAD.MOV.U32 R4, RZ, RZ, R6 ;  /* 0x000000ffff041224 */ /* 0x001fe400078e0006 */
[----:B------:R-:W-:-:S05]  /*4880*/  @P1 IMAD.MOV.U32 R5, RZ, RZ, R7 ;  /* 0x000000ffff051224 */ /* 0x000fca00078e0007 */
[----:B------:R0:W-:Y:S04]  /*4890*/  @P1 STG.E.U16 desc[UR36][R4.64+0x70], R54 ;  /* 0x0000703604001986 */ /* 0x0001e8000c101524 */
[----:B------:R0:W-:Y:S02]  /*48a0*/  @P0 STG.E.U16 desc[UR36][R6.64+0x72], R55 ;  /* 0x0000723706000986 */ /* 0x0001e4000c101524 */
.L_x_98:
[----:B------:R-:W-:Y:S05]  /*48b0*/  BSYNC B0 ;  /* 0x0000000000007941 */ /* 0x000fea0003800000 */
.L_x_36:
[----:B0-----:R-:W2:Y:S01]  /*48c0*/  LDL.64 R4, [R1] ;  /* 0x0000000001047983 */ /* 0x001ea20000100a00 */
[----:B------:R-:W-:Y:S01]  /*48d0*/  ULDC.64 UR4, c[0x0][0x650] ;  /* 0x0001940000047ab9 */ /* 0x000fe20000000a00 */
[----:B------:R-:W-:Y:S02]  /*48e0*/  IMAD.U32 R0, RZ, RZ, UR44 ;  /* 0x0000002cff007e24 */ /* 0x000fe4000f8e00ff */
[----:B------:R-:W-:Y:S02]  /*48f0*/  IMAD.MOV.U32 R22, RZ, RZ, -0x1 ;  /* 0xffffffffff167424 */ /* 0x000fe400078e00ff */
[----:B------:R0:W-:Y:S01]  /*4900*/  SYNCS.ARRIVE.TRANS64.A1T0 RZ, [R0+UR48], RZ ;  /* 0x000000ff00ff79a7 */ /* 0x0001e20008100030 */
[----:B------:R-:W-:Y:S02]  /*4910*/  IMAD.MOV.U32 R18, RZ, RZ, -0x1 ;  /* 0xffffffffff127424 */ /* 0x000fe400078e00ff */
[----:B------:R-:W-:Y:S01]  /*4920*/  IMAD.MOV.U32 R19, RZ, RZ, -0x1 ;  /* 0xffffffffff137424 */ /* 0x000fe200078e00ff */
[----:B0-----:R-:W-:-:S02]  /*4930*/  PRMT R0, RZ, 0x7610, R0 ;  /* 0x00007610ff007816 */ /* 0x001fc40000000000 */
[----:B--2---:R-:W-:-:S05]  /*4940*/  LEA R16, P0, R4, R16, 0x1 ;  /* 0x0000001004107211 */ /* 0x004fca00078008ff */
[----:B------:R-:W-:Y:S01]  /*4950*/  IMAD.X R17, R68, 0x1, R17, P0 ;  /* 0x0000000144117824 */ /* 0x000fe200000e0611 */
[----:B------:R-:W-:-:S04]  /*4960*/  ISETP.GE.U32.AND P0, PT, R16, UR4, PT ;  /* 0x0000000410007c0c */ /* 0x000fc8000bf06070 */
[----:B------:R-:W-:-:S13]  /*4970*/  ISETP.GE.U32.AND.EX P0, PT, R17, UR5, PT, P0 ;  /* 0x0000000511007c0c */ /* 0x000fda000bf06100 */
[----:B------:R-:W-:Y:S05]  /*4980*/  @P0 BRA `(.L_x_99) ;  /* 0x00000004004c0947 */ /* 0x000fea0003800000 */
[----:B------:R-:W0:Y:S01]  /*4990*/  LDC.64 R10, c[0x0][0x628] ;  /* 0x00018a00ff0a7b82 */ /* 0x000e220000000a00 */
[----:B------:R-:W2:Y:S01]  /*49a0*/  S2R R12, SR_CTAID.X ;  /* 0x00000000000c7919 */ /* 0x000ea20000002500 */
[----:B-1-34-:R-:W-:Y:S02]  /*49b0*/  IMAD.MOV.U32 R8, RZ, RZ, R16 ;  /* 0x000000ffff087224 */ /* 0x01afe400078e0010 */
[----:B------:R-:W-:Y:S01]  /*49c0*/  IMAD.MOV.U32 R9, RZ, RZ, R17 ;  /* 0x000000ffff097224 */ /* 0x000fe200078e0011 */
[----:B------:R-:W1:Y:S03]  /*49d0*/  S2R R18, SR_CTAID.Y ;  /* 0x0000000000127919 */ /* 0x000e660000002600 */
[----:B------:R-:W3:Y:S08]  /*49e0*/  LDC R0, c[0x0][0x630] ;  /* 0x00018c00ff007b82 */ /* 0x000ef00000000800 */
[----:B------:R-:W4:Y:S01]  /*49f0*/  LDC.64 R14, c[0x0][0x620] ;  /* 0x00018800ff0e7b82 */ /* 0x000f220000000a00 */
[----:B0-----:R-:W-:-:S04]  /*4a00*/  ISETP.NE.U32.AND P0, PT, R10, RZ, PT ;  /* 0x000000ff0a00720c */ /* 0x001fc80003f05070 */
[----:B------:R-:W-:-:S13]  /*4a10*/  ISETP.NE.AND.EX P0, PT, R11, RZ, PT, P0 ;  /* 0x000000ff0b00720c */ /* 0x000fda0003f05300 */
[----:B-1234-:R-:W-:Y:S05]  /*4a20*/  @!P0 BRA `(.L_x_100) ;  /* 0x0000000000288947 */ /* 0x01efea0003800000 */
[----:B------:R-:W0:Y:S02]  /*4a30*/  LDC R3, c[0x0][0x634] ;  /* 0x00018d00ff037b82 */ /* 0x000e240000000800 */
[----:B0-----:R-:W-:-:S05]  /*4a40*/  IADD3 R3, P0, R16, R3, RZ ;  /* 0x0000000310037210 */ /* 0x001fca0007f1e0ff */
        /* <DEDUP_REMOVED lines=8> */
.L_x_100:
[-CC-:B------:R-:W-:Y:S01]  /*4ad0*/  SHF.R.U64 R19, R8, R0.reuse, R9.reuse ;  /* 0x0000000008137219 */ /* 0x180fe20000001209 */
[----:B------:R-:W0:Y:S01]  /*4ae0*/  LDC.64 R24, c[0x0][0x640] ;  /* 0x00019000ff187b82 */ /* 0x000e220000000a00 */
[----:B------:R-:W-:Y:S01]  /*4af0*/  SHF.R.U32.HI R0, RZ, R0, R9 ;  /* 0x00000000ff007219 */ /* 0x000fe20000011609 */
[----:B------:R-:W-:Y:S01]  /*4b00*/  ULDC UR4, c[0x0][0x150] ;  /* 0x0000540000047ab9 */ /* 0x000fe20000000800 */
[----:B------:R-:W-:Y:S02]  /*4b10*/  IADD3 R3, P0, RZ, -R19, RZ ;  /* 0x80000013ff037210 */ /* 0x000fe40007f1e0ff */
[----:B------:R-:W-:-:S03]  /*4b20*/  I2FP.F32.U32 R7, R12 ;  /* 0x0000000c00077245 */ /* 0x000fc60000201000 */
[----:B------:R-:W1:Y:S01]  /*4b30*/  LDC R6, c[0x0][0x618] ;  /* 0x00018600ff067b82 */ /* 0x000e620000000800 */
[----:B------:R-:W-:Y:S02]  /*4b40*/  IMAD.X R5, RZ, RZ, ~R0, P0 ;  /* 0x000000ffff057224 */ /* 0x000fe400000e0e00 */
[----:B------:R-:W-:Y:S01]  /*4b50*/  FMUL R7, R7, UR4 ;  /* 0x0000000407077c20 */ /* 0x000fe20008400000 */
[----:B------:R-:W-:Y:S01]  /*4b60*/  ULDC UR4, c[0x0][0x154] ;  /* 0x0000550000047ab9 */ /* 0x000fe20000000800 */
[-C--:B------:R-:W-:Y:S02]  /*4b70*/  IMAD R0, R5, R14.reuse, RZ ;  /* 0x0000000e05007224 */ /* 0x080fe400078e02ff */
[C---:B------:R-:W-:Y:S01]  /*4b80*/  IMAD.WIDE.U32 R4, R3.reuse, R14, R16 ;  /* 0x0000000e03047225 */ /* 0x040fe200078e0010 */
[----:B------:R-:W2:Y:S01]  /*4b90*/  LDC R8, c[0x0][0x608] ;  /* 0x00018200ff087b82 */ /* 0x000ea20000000800 */
[----:B------:R-:W3:Y:S02]  /*4ba0*/  F2I.U32.TRUNC.NTZ R7, R7 ;  /* 0x0000000700077305 */ /* 0x000ee4000020f000 */
[----:B------:R-:W-:Y:S01]  /*4bb0*/  IMAD R3, R3, R15, R0 ;  /* 0x0000000f03037224 */ /* 0x000fe200078e0200 */
[----:B------:R-:W-:-:S03]  /*4bc0*/  I2FP.F32.U32 R0, R18 ;  /* 0x0000001200007245 */ /* 0x000fc60000201000 */
[----:B------:R-:W-:Y:S01]  /*4bd0*/  IMAD.IADD R3, R5, 0x1, R3 ;  /* 0x0000000105037824 */ /* 0x000fe200078e0203 */
[----:B------:R-:W4:Y:S01]  /*4be0*/  LDC R11, c[0x0][0x658] ;  /* 0x00019600ff0b7b82 */ /* 0x000f220000000800 */
[----:B0-----:R-:W-:-:S04]  /*4bf0*/  ISETP.NE.U32.AND P0, PT, R24, RZ, PT ;  /* 0x000000ff1800720c */ /* 0x001fc80003f05070 */
[----:B------:R-:W-:-:S03]  /*4c00*/  ISETP.NE.AND.EX P0, PT, R25, RZ, PT, P0 ;  /* 0x000000ff1900720c */ /* 0x000fc60003f05300 */
[----:B------:R-:W0:Y:S01]  /*4c10*/  LDC R9, c[0x0][0x144] ;  /* 0x00005100ff097b82 */ /* 0x000e220000000800 */
[-C--:B-1----:R-:W-:Y:S01]  /*4c20*/  SHF.R.U64 R10, R4, R6.reuse, R3 ;  /* 0x00000006040a7219 */ /* 0x082fe20000001203 */
[----:B---3--:R-:W-:Y:S01]  /*4c30*/  IMAD.MOV R7, RZ, RZ, -R7 ;  /* 0x000000ffff077224 */ /* 0x008fe200078e0a07 */
[----:B------:R-:W-:Y:S01]  /*4c40*/  SHF.R.U32.HI R3, RZ, R6, R3 ;  /* 0x00000006ff037219 */ /* 0x000fe20000011603 */
[----:B------:R-:W-:-:S04]  /*4c50*/  FMUL R6, R0, UR4 ;  /* 0x0000000400067c20 */ /* 0x000fc80008400000 */
[----:B------:R-:W1:Y:S01]  /*4c60*/  LDC R21, c[0x0][0x148] ;  /* 0x00005200ff157b82 */ /* 0x000e620000000800 */
[----:B------:R3:W0:Y:S01]  /*4c70*/  F2I.U32.TRUNC.NTZ R14, R6 ;  /* 0x00000006000e7305 */ /* 0x000622000020f000 */
[-CC-:B--2---:R-:W-:Y:S02]  /*4c80*/  SHF.R.U64 R13, R10, R8.reuse, R3.reuse ;  /* 0x000000080a0d7219 */ /* 0x184fe40000001203 */
[----:B------:R-:W-:-:S04]  /*4c90*/  SHF.R.U32.HI R0, RZ, R8, R3 ;  /* 0x00000008ff007219 */ /* 0x000fc80000011603 */
[----:B-----5:R-:W2:Y:S01]  /*4ca0*/  LDC R20, c[0x0][0x648] ;  /* 0x00019200ff147b82 */ /* 0x020ea20000000800 */
[-CC-:B----4-:R-:W-:Y:S02]  /*4cb0*/  SHF.R.U64 R15, R13, R11.reuse, R0.reuse ;  /* 0x0000000b0d0f7219 */ /* 0x190fe40000001200 */
[----:B------:R-:W-:-:S03]  /*4cc0*/  SHF.R.U32.HI R5, RZ, R11, R0 ;  /* 0x0000000bff057219 */ /* 0x000fc60000011600 */
[----:B------:R-:W-:Y:S02]  /*4cd0*/  IMAD.MOV.U32 R4, RZ, RZ, R15 ;  /* 0x000000ffff047224 */ /* 0x000fe400078e000f */
[----:B------:R-:W4:Y:S01]  /*4ce0*/  LDC R26, c[0x0][0x638] ;  /* 0x00018e00ff1a7b82 */ /* 0x000f220000000800 */
[----:B0-----:R-:W-:-:S07]  /*4cf0*/  IMAD R22, R9, R7, R12 ;  /* 0x0000000709167224 */ /* 0x001fce00078e020c */
[----:B------:R-:W0:Y:S08]  /*4d00*/  LDC R27, c[0x0][0x610] ;  /* 0x00018400ff1b7b82 */ /* 0x000e300000000800 */
[----:B------:R-:W0:Y:S01]  /*4d10*/  LDC R28, c[0x0][0x600] ;  /* 0x00018000ff1c7b82 */ /* 0x000e220000000800 */
[----:B-123--:R-:W-:Y:S05]  /*4d20*/  @!P0 BRA `(.L_x_101) ;  /* 0x0000000000288947 */ /* 0x00efea0003800000 */
[----:B------:R-:W1:Y:S02]  /*4d30*/  LDC R0, c[0x0][0x64c] ;  /* 0x00019300ff007b82 */ /* 0x000e640000000800 */
[----:B-1----:R-:W-:-:S05]  /*4d40*/  IADD3 R3, P0, R15, R0, RZ ;  /* 0x000000000f037210 */ /* 0x002fca0007f1e0ff */
        /* <DEDUP_REMOVED lines=8> */
.L_x_101:
[----:B------:R-:W-:Y:S01]  /*4dd0*/  ISETP.NE.AND P0, PT, R2, 0x1, PT ;  /* 0x000000010200780c */ /* 0x000fe20003f05270 */
[----:B------:R-:W-:Y:S01]  /*4de0*/  IMAD.MOV R14, RZ, RZ, -R14 ;  /* 0x000000ffff0e7224 */ /* 0x000fe200078e0a0e */
[----:B------:R-:W-:Y:S02]  /*4df0*/  SHF.R.U64 R0, R4, R20, R5 ;  /* 0x0000001404007219 */ /* 0x000fe40000001205 */
[----:B------:R-:W-:Y:S02]  /*4e00*/  LOP3.LUT R3, R13, R70, RZ, 0xc0, !PT ;  /* 0x000000460d037212 */ /* 0x000fe400078ec0ff */
[----:B------:R-:W-:Y:S01]  /*4e10*/  LOP3.LUT R5, R10, R69, RZ, 0xc0, !PT ;  /* 0x000000450a057212 */ /* 0x000fe200078ec0ff */
[----:B------:R-:W-:Y:S02]  /*4e20*/  IMAD.MOV R4, RZ, RZ, -R0 ;  /* 0x000000ffff047224 */ /* 0x000fe400078e0a00 */
[----:B------:R-:W-:Y:S02]  /*4e30*/  IMAD R3, R66, R0, R3 ;  /* 0x0000000042037224 */ /* 0x000fe400078e0203 */
[----:B----4-:R-:W-:-:S02]  /*4e40*/  IMAD R0, R4, R26, R15 ;  /* 0x0000001a04007224 */ /* 0x010fc400078e020f */
[----:B------:R-:W-:Y:S02]  /*4e50*/  @P0 IMAD R22, R21, R14, R18 ;  /* 0x0000000e15160224 */ /* 0x000fe400078e0212 */
[----:B------:R-:W-:Y:S02]  /*4e60*/  IMAD.MOV.U32 R4, RZ, RZ, 0x1 ;  /* 0x00000001ff047424 */ /* 0x000fe400078e00ff */
[----:B0-----:R-:W-:Y:S02]  /*4e70*/  IMAD R22, R3, R27, R22 ;  /* 0x0000001b03167224 */ /* 0x001fe400078e0216 */
[----:B------:R-:W-:Y:S01]  /*4e80*/  IMAD R3, R0, R28, R5 ;  /* 0x0000001c00037224 */ /* 0x000fe200078e0205 */
[----:B------:R-:W-:-:S04]  /*4e90*/  PRMT R0, R4, 0x7610, R0 ;  /* 0x0000761004007816 */ /* 0x000fc80000000000 */
[----:B------:R-:W-:Y:S02]  /*4ea0*/  SEL R18, R3, R22, !P0 ;  /* 0x0000001603127207 */ /* 0x000fe40004000000 */
[----:B------:R-:W-:-:S07]  /*4eb0*/  SEL R22, R22, R3, !P0 ;  /* 0x0000000316167207 */ /* 0x000fce0004000000 */
.L_x_99:
[----:B------:R-:W-:Y:S01]  /*4ec0*/  LOP3.LUT P0, RZ, R0, 0xff, RZ, 0xc0, !PT ;  /* 0x000000ff00ff7812 */ /* 0x000fe2000780c0ff */
[----:B------:R-:W-:Y:S01]  /*4ed0*/  UIMAD.WIDE.U32 UR4, UR38, -0x55555555, URZ ;  /* 0xaaaaaaab260478a5 */ /* 0x000fe2000f8e003f */
[----:B------:R-:W-:-:S03]  /*4ee0*/  LOP3.LUT R75, R75, 0x1, RZ, 0x3c, !PT ;  /* 0x000000014b4b7812 */ /* 0x000fc600078e3cff */
[----:B------:R-:W-:-:S04]  /*4ef0*/  USHF.R.U32.HI UR4, URZ, 0x1, UR5 ;  /* 0x000000013f047899 */ /* 0x000fc80008011605 */
[----:B------:R-:W-:-:S04]  /*4f00*/  UIMAD UR38, UR4, -0x3, UR38 ;  /* 0xfffffffd042678a4 */ /* 0x000fc8000f8e0226 */
[----:B------:R-:W-:Y:S08]  /*4f10*/  @P0 BRA `(.L_x_102) ;  /* 0xffffffc800300947 */ /* 0x000ff0000383ffff */
[----:B------:R-:W-:Y:S05]  /*4f20*/  EXIT ;  /* 0x000000000000794d */ /* 0x000fea0003800000 */
.L_x_17:
[----:B------:R-:W-:-:S08]  /*4f30*/  ISETP.NE.AND P0, PT, R9, RZ, PT ;  /* 0x000000ff0900720c */ /* 0x000fd00003f05270 */
[----:B0-----:R-:W0:-:S00]  /*4f40*/  USETMAXREG.DEALLOC.CTAPOOL 0x28 ;  /* 0x00000028000079c8 */ /* 0x001e0000080e0500 */
[----:B------:R-:W-:Y:S05]  /*4f50*/  @P0 EXIT ;  /* 0x000000000000094d */ /* 0x000fea0003800000 */
[----:B0-----:R-:W-:Y:S01]  /*4f60*/  LOP3.LUT P0, RZ, R3, 0xff, RZ, 0xc0, !PT ;  /* 0x000000ff03ff7812 */ /* 0x001fe2000780c0ff */
[----:B------:R-:W-:Y:S02]  /*4f70*/  IMAD.MOV.U32 R3, RZ, RZ, 0x1 ;  /* 0x00000001ff037424 */ /* 0x000fe400078e00ff */
[----:B------:R-:W-:-:S10]  /*4f80*/  IMAD.MOV.U32 R8, RZ, RZ, RZ ;  /* 0x000000ffff087224 */ /* 0x000fd400078e00ff */
[----:B------:R-:W-:Y:S05]  /*4f90*/  @!P0 BRA `(.L_x_103) ;  /* 0x0000000c005c8947 */ /* 0x000fea0003800000 */
[----:B------:R-:W0:Y:S01]  /*4fa0*/  S2R R12, SR_CgaCtaId ;  /* 0x00000000000c7919 */ /* 0x000e220000008800 */
[----:B------:R-:W-:Y:S01]  /*4fb0*/  LOP3.LUT P0, RZ, R4, 0x1f, RZ, 0xc0, !PT ;  /* 0x0000001f04ff7812 */ /* 0x000fe2000780c0ff */
[----:B------:R-:W-:Y:S01]  /*4fc0*/  ULDC UR5, c[0x0][0x658] ;  /* 0x0001960000057ab9 */ /* 0x000fe20000000800 */
[----:B------:R-:W-:Y:S01]  /*4fd0*/  UMOV UR6, 0xffffffff ;  /* 0xffffffff00067882 */ /* 0x000fe20000000000 */
[----:B------:R-:W-:Y:S01]  /*4fe0*/  BSSY B0, `(.L_x_103) ;  /* 0x00000d2000007945 */ /* 0x000fe20003800000 */
[----:B------:R-:W-:Y:S01]  /*4ff0*/  USHF.L.U32 UR6, UR6, UR5, URZ ;  /* 0x0000000506067299 */ /* 0x000fe2000800063f */
[C---:B------:R-:W-:Y:S01]  /*5000*/  ISETP.NE.AND P2, PT, R5.reuse, RZ, PT ;  /* 0x000000ff0500720c */ /* 0x040fe20003f45270 */
[----:B------:R-:W-:Y:S01]  /*5010*/  IMAD.MOV.U32 R10, RZ, RZ, 0x1 ;  /* 0x00000001ff0a7424 */ /* 0x000fe200078e00ff */
[----:B------:R-:W-:Y:S01]  /*5020*/  ISETP.NE.OR P0, PT, R5, RZ, !P0 ;  /* 0x000000ff0500720c */ /* 0x000fe20004705670 */
[----:B------:R-:W-:Y:S01]  /*5030*/  IMAD.MOV.U32 R3, RZ, RZ, 0x1 ;  /* 0x00000001ff037424 */ /* 0x000fe200078e00ff */
[----:B------:R-:W-:Y:S01]  /*5040*/  LOP3.LUT R9, R23, 0x2, RZ, 0xfc, !PT ;  /* 0x0000000217097812 */ /* 0x000fe200078efcff */
[----:B------:R-:W-:Y:S01]  /*5050*/  IMAD.MOV.U32 R8, RZ, RZ, RZ ;  /* 0x000000ffff087224 */ /* 0x000fe200078e00ff */
[----:B------:R-:W-:Y:S01]  /*5060*/  ULDC UR4, c[0x0][0x600] ;  /* 0x0001800000047ab9 */ /* 0x000fe20000000800 */
[----:B------:R-:W-:Y:S01]  /*5070*/  UMOV UR7, 0x1 ;  /* 0x0000000100077882 */ /* 0x000fe20000000000 */
[----:B------:R-:W-:-:S02]  /*5080*/  UIADD3 UR21, UR40, 0x1, URZ ;  /* 0x0000000128157890 */ /* 0x000fc4000fffe03f */
[----:B------:R-:W-:Y:S02]  /*5090*/  UIADD3 UR4, UR4, -0x1, URZ ;  /* 0xffffffff04047890 */ /* 0x000fe4000fffe03f */
[----:B------:R-:W-:Y:S02]  /*50a0*/  USHF.L.U32 UR5, UR7, UR5, URZ ;  /* 0x0000000507057299 */ /* 0x000fe4000800063f */
[----:B------:R-:W-:Y:S01]  /*50b0*/  ULOP3.LUT UR13, URZ, UR6, URZ, 0x33, !UPT ;  /* 0x000000063f0d7292 */ /* 0x000fe2000f8e333f */
[----:B------:R-:W-:Y:S01]  /*50c0*/  ULDC.64 UR22, c[0x0][0x198] ;  /* 0x0000660000167ab9 */ /* 0x000fe20000000a00 */
[C---:B0-----:R-:W-:Y:S02]  /*50d0*/  IMAD.SHL.U32 R11, R12.reuse, 0x20, RZ ;  /* 0x000000200c0b7824 */ /* 0x041fe400078e00ff */
[----:B------:R-:W-:-:S03]  /*50e0*/  IMAD.SHL.U32 R12, R12, 0x800, RZ ;  /* 0x000008000c0c7824 */ /* 0x000fc600078e00ff */
[----:B------:R-:W-:Y:S02]  /*50f0*/  LOP3.LUT R11, R11, 0x20, RZ, 0xc0, !PT ;  /* 0x000000200b0b7812 */ /* 0x000fe400078ec0ff */
[----:B------:R-:W-:-:S07]  /*5100*/  LOP3.LUT R12, R12, 0x800, RZ, 0xc0, !PT ;  /* 0x000008000c0c7812 */ /* 0x000fce00078ec0ff */
.L_x_115:
[----:B------:R-:W-:-:S03]  /*5110*/  UMOV UR6, 0xffffffff ;  /* 0xffffffff00067882 */ /* 0x000fc60000000000 */
[----:B------:R-:W-:Y:S05]  /*5120*/  BRA.DIV UR6, `(.L_x_104) ;  /* 0x0000000e06f07947 */ /* 0x000fea000b800000 */
[----:B------:R-:W-:-:S13]  /*5130*/  ELECT P6, URZ, PT ;  /* 0x00000000003f782f */ /* 0x000fda00038c0000 */
.L_x_127:
[----:B------:R-:W0:Y:S01]  /*5140*/  LDC R4, c[0x0][0x28c] ;  /* 0x0000a300ff047b82 */ /* 0x000e220000000800 */
[----:B------:R-:W-:Y:S01]  /*5150*/  BSSY B1, `(.L_x_105) ;  /* 0x0000045000017945 */ /* 0x000fe20003800000 */
[----:B0-----:R-:W-:-:S13]  /*5160*/  ISETP.LT.OR P6, PT, R4, 0x1, !P6 ;  /* 0x000000010400780c */ /* 0x001fda00077c1670 */
[----:B------:R-:W-:Y:S05]  /*5170*/  @P6 BRA `(.L_x_106) ;  /* 0x0000000400086947 */ /* 0x000fea0003800000 */
[----:B------:R-:W-:Y:S02]  /*5180*/  IMAD.SHL.U32 R22, R22, 0x40, RZ ;  /* 0x0000004016167824 */ /* 0x000fe400078e00ff */
[----:B------:R-:W-:Y:S02]  /*5190*/  IMAD R18, R18, 0x40, R11 ;  /* 0x0000004012127824 */ /* 0x000fe400078e020b */
[----:B------:R-:W-:Y:S02]  /*51a0*/  IMAD.MOV.U32 R15, RZ, RZ, RZ ;  /* 0x000000ffff0f7224 */ /* 0x000fe400078e00ff */
[----:B------:R-:W-:Y:S02]  /*51b0*/  IMAD.U32 R20, RZ, RZ, UR21 ;  /* 0x00000015ff147e24 */ /* 0x000fe4000f8e00ff */
[----:B------:R-:W-:Y:S02]  /*51c0*/  IMAD.MOV.U32 R4, RZ, RZ, R3 ;  /* 0x000000ffff047224 */ /* 0x000fe400078e0003 */
[----:B------:R-:W-:-:S07]  /*51d0*/  IMAD.MOV.U32 R5, RZ, RZ, R8 ;  /* 0x000000ffff057224 */ /* 0x000fce00078e0008 */
.L_x_110:
[----:B------:R-:W0:Y:S01]  /*51e0*/  S2R R7, SR_CgaCtaId ;  /* 0x0000000000077919 */ /* 0x000e220000008800 */
[----:B------:R-:W-:-:S04]  /*51f0*/  MOV R6, 0x400 ;  /* 0x0000040000067802 */ /* 0x000fc80000000f00 */
[----:B0-----:R-:W-:Y:S02]  /*5200*/  LEA R14, R7, R6, 0x18 ;  /* 0x00000006070e7211 */ /* 0x001fe400078ec0ff */
[----:B------:R-:W-:Y:S01]  /*5210*/  SHF.L.U32 R6, R4, 0x1f, RZ ;  /* 0x0000001f04067819 */ /* 0x000fe200000006ff */
[----:B------:R-:W0:Y:S02]  /*5220*/  @!P2 LDC R7, c[0x0][0x500] ;  /* 0x00014000ff07ab82 */ /* 0x000e240000000800 */
[----:B------:R-:W-:-:S04]  /*5230*/  IMAD R13, R5, 0x8, R14 ;  /* 0x00000008050d7824 */ /* 0x000fc800078e020e */
[----:B------:R-:W1:Y:S02]  /*5240*/  SYNCS.PHASECHK.TRANS64.TRYWAIT P1, [R13+URZ+0x18], R6 ;  /* 0x000018060d0075a7 */ /* 0x000e64000802017f */
[----:B-1----:R-:W-:Y:S05]  /*5250*/  @!P1 BRA `(.L_x_107) ;  /* 0x0000000c00c49947 */ /* 0x002fea0003800000 */
.L_x_128:
[----:B-1----:R-:W-:Y:S01]  /*5260*/  PRMT R6, R9, 0x9910, RZ ;  /* 0x0000991009067816 */ /* 0x002fe200000000ff */
[----:B0-----:R0:W-:Y:S03]  /*5270*/  @!P2 SYNCS.ARRIVE.TRANS64 RZ, [R13+URZ], R7 ;  /* 0x000000070dffa9a7 */ /* 0x0011e6000800003f */
[----:B------:R-:W-:-:S13]  /*5280*/  ISETP.NE.AND P1, PT, R6, 0x2, PT ;  /* 0x000000020600780c */ /* 0x000fda0003f25270 */
[----:B0-----:R-:W-:Y:S05]  /*5290*/  @P1 BRA `(.L_x_108) ;  /* 0x0000000000041947 */ /* 0x001fea0003800000 */
[----:B------:R-:W-:Y:S01]  /*52a0*/  BPT.TRAP 0x1 ;  /* 0x000000040000795c */ /* 0x000fe20000300000 */
.L_x_108:
[----:B------:R-:W-:Y:S05]  /*52b0*/  @P0 BRA `(.L_x_109) ;  /* 0x0000000000040947 */ /* 0x000fea0003800000 */
[----:B------:R-:W-:Y:S01]  /*52c0*/  BPT.TRAP 0x1 ;  /* 0x000000040000795c */ /* 0x000fe20000300000 */
.L_x_109:
[----:B------:R-:W-:Y:S01]  /*52d0*/  IMAD R6, R5, 0x4000, R14 ;  /* 0x0000400005067824 */ /* 0x000fe200078e020e */
[----:B------:R-:W-:Y:S01]  /*52e0*/  R2UR UR34, R15 ;  /* 0x000000000f2272ca */ /* 0x000fe200000e0000 */
[----:B------:R-:W-:Y:S01]  /*52f0*/  VIADD R20, R20, 0xffffffff ;  /* 0xffffffff14147836 */ /* 0x000fe20000000000 */
[----:B------:R-:W-:Y:S01]  /*5300*/  R2UR UR33, R13 ;  /* 0x000000000d2172ca */ /* 0x000fe200000e0000 */
[----:B------:R-:W-:Y:S01]  /*5310*/  UIADD3 UR6, UP0, UR22, 0xf0, URZ ;  /* 0x000000f016067890 */ /* 0x000fe2000ff1e03f */
[----:B------:R-:W-:Y:S01]  /*5320*/  R2UR UR24, R6 ;  /* 0x00000000061872ca */ /* 0x000fe200000e0000 */
[----:B------:R-:W-:Y:S01]  /*5330*/  IMAD R6, R5, 0x2000, R12 ;  /* 0x0000200005067824 */ /* 0x000fe200078e020c */
[----:B------:R-:W-:Y:S01]  /*5340*/  R2UR UR36, R19 ;  /* 0x00000000132472ca */ /* 0x000fe200000e0000 */
[----:B------:R-:W-:Y:S01]  /*5350*/  UIADD3 UR30, UP1, UR22, 0x1f0, URZ ;  /* 0x000001f0161e7890 */ /* 0x000fe2000ff3e03f */
[----:B------:R-:W-:Y:S01]  /*5360*/  R2UR UR35, R22 ;  /* 0x00000000162372ca */ /* 0x000fe200000e0000 */
[----:B------:R-:W-:Y:S01]  /*5370*/  IMAD R6, R6, 0x2, R14 ;  /* 0x0000000206067824 */ /* 0x000fe200078e020e */
[----:B------:R-:W-:Y:S01]  /*5380*/  R2UR UR19, R18 ;  /* 0x00000000121372ca */ /* 0x000fe200000e0000 */
[----:B------:R-:W-:Y:S01]  /*5390*/  UIADD3.X UR7, URZ, UR23, URZ, UP0, !UPT ;  /* 0x000000173f077290 */ /* 0x000fe200087fe43f */
[----:B------:R-:W-:Y:S01]  /*53a0*/  ISETP.GT.AND P3, PT, R20, 0x1, PT ;  /* 0x000000011400780c */ /* 0x000fe20003f64270 */
[----:B------:R-:W-:Y:S01]  /*53b0*/  UIADD3 UR26, UR34, 0x40, URZ ;  /* 0x00000040221a7890 */ /* 0x000fe2000fffe03f */
[----:B------:R-:W-:Y:S01]  /*53c0*/  R2UR UR8, R6 ;  /* 0x00000000060872ca */ /* 0x000fe200000e0000 */
[----:B------:R-:W-:Y:S01]  /*53d0*/  UIADD3.X UR31, URZ, UR23, URZ, UP1, !UPT ;  /* 0x000000173f1f7290 */ /* 0x000fe20008ffe43f */
[----:B------:R-:W-:Y:S01]  /*53e0*/  VIADD R5, R5, 0x1 ;  /* 0x0000000105057836 */ /* 0x000fe20000000000 */
[----:B------:R-:W-:Y:S01]  /*53f0*/  UIADD3 UR32, UR24, 0x100, URZ ;  /* 0x0000010018207890 */ /* 0x000fe2000fffe03f */
[----:B------:R-:W-:Y:S01]  /*5400*/  VIADD R15, R15, 0x80 ;  /* 0x000000800f0f7836 */ /* 0x000fe20000000000 */
[----:B------:R-:W-:Y:S01]  /*5410*/  UIADD3 UR24, UR24, 0x2100, URZ ;  /* 0x0000210018187890 */ /* 0x000fe2000fffe03f */
[----:B------:R-:W-:Y:S01]  /*5420*/  UMOV UR14, 0x0 ;  /* 0x00000000000e7882 */ /* 0x000fe20000000000 */
[----:B------:R-:W-:Y:S01]  /*5430*/  UMOV UR15, 0x10000000 ;  /* 0x10000000000f7882 */ /* 0x000fe20000000000 */
[----:B------:R-:W-:Y:S01]  /*5440*/  ISETP.NE.AND P1, PT, R5, 0x3, PT ;  /* 0x000000030500780c */ /* 0x000fe20003f25270 */
[----:B------:R-:W-:Y:S01]  /*5450*/  UMOV UR25, UR33 ;  /* 0x0000002100197c82 */ /* 0x000fe20008000000 */
[----:B------:R-:W-:Y:S01]  /*5460*/  UMOV UR28, UR36 ;  /* 0x00000024001c7c82 */ /* 0x000fe20008000000 */
[----:B------:R-:W-:-:S02]  /*5470*/  UMOV UR27, UR35 ;  /* 0x00000023001b7c82 */ /* 0x000fc40008000000 */
[----:B------:R-:W-:Y:S01]  /*5480*/  UIADD3 UR16, UR8, 0xc100, URZ ;  /* 0x0000c10008107890 */ /* 0x000fe2000fffe03f */
[----:B------:R0:W-:Y:S01]  /*5490*/  UTMALDG.3D [UR32], [UR6], desc[UR14] ;  /* 0x00000e20060075b4 */ /* 0x0001e20008011000 */
[----:B------:R-:W-:Y:S01]  /*54a0*/  UIADD3 UR8, UR8, 0xe100, URZ ;  /* 0x0000e10008087890 */ /* 0x000fe2000fffe03f */
[----:B------:R-:W-:Y:S01]  /*54b0*/  SEL R7, RZ, 0x1, P1 ;  /* 0x00000001ff077807 */ /* 0x000fe20000800000 */
[----:B------:R-:W-:Y:S01]  /*54c0*/  UMOV UR29, 0x30000 ;  /* 0x00030000001d7882 */ /* 0x000fe20000000000 */
[----:B------:R-:W-:Y:S01]  /*54d0*/  UMOV UR17, UR33 ;  /* 0x0000002100117c82 */ /* 0x000fe20008000000 */
[----:B------:R-:W-:Y:S01]  /*54e0*/  UMOV UR18, UR34 ;  /* 0x0000002200127c82 */ /* 0x000fe20008000000 */
[----:B------:R-:W-:Y:S01]  /*54f0*/  UMOV UR20, UR36 ;  /* 0x0000002400147c82 */ /* 0x000fe20008000000 */
[----:B------:R-:W-:Y:S01]  /*5500*/  UMOV UR9, UR33 ;  /* 0x0000002100097c82 */ /* 0x000fe20008000000 */
[----:B------:R-:W-:Y:S01]  /*5510*/  UMOV UR11, UR19 ;  /* 0x00000013000b7c82 */ /* 0x000fe20008000000 */
[----:B------:R-:W-:Y:S01]  /*5520*/  UMOV UR12, UR36 ;  /* 0x00000024000c7c82 */ /* 0x000fe20008000000 */
[----:B------:R0:W-:Y:S01]  /*5530*/  UTMALDG.3D [UR24], [UR6], desc[UR14] ;  /* 0x00000e18060075b4 */ /* 0x0001e20008011000 */
[----:B------:R-:W-:Y:S01]  /*5540*/  UMOV UR10, UR26 ;  /* 0x0000001a000a7c82 */ /* 0x000fe20008000000 */
[----:B------:R-:W-:-:S02]  /*5550*/  LOP3.LUT R4, R4, R7, RZ, 0x3c, !PT ;  /* 0x0000000704047212 */ /* 0x000fc400078e3cff */
[----:B------:R-:W-:Y:S01]  /*5560*/  SEL R5, R5, RZ, P1 ;  /* 0x000000ff05057207 */ /* 0x000fe20000800000 */
[----:B------:R0:W-:Y:S01]  /*5570*/  UTMALDG.3D.MULTICAST [UR16], [UR30], UR29, desc[UR14] ;  /* 0x00000e101e0073b4 */ /* 0x0001e2000801181d */
[----:B------:R0:W-:Y:S02]  /*5580*/  UTMALDG.3D.MULTICAST [UR8], [UR30], UR29, desc[UR14] ;  /* 0x00000e081e0073b4 */ /* 0x0001e4000801181d */
[----:B0-----:R-:W-:Y:S05]  /*5590*/  @P3 BRA `(.L_x_110) ;  /* 0xfffffffc00103947 */ /* 0x001fea000383ffff */
.L_x_106:
[----:B------:R-:W-:Y:S05]  /*55a0*/  BSYNC B1 ;  /* 0x0000000000017941 */ /* 0x000fea0003800000 */
.L_x_105:
[----:B------:R-:W2:Y:S01]  /*55b0*/  LDL.64 R24, [R1] ;  /* 0x0000000001187983 */ /* 0x000ea20000100a00 */
[----:B------:R-:W-:Y:S01]  /*55c0*/  LOP3.LUT P4, RZ, R10, 0xff, RZ, 0xc0, !PT ;  /* 0x000000ff0aff7812 */ /* 0x000fe2000788c0ff */
[----:B------:R-:W-:Y:S01]  /*55d0*/  VIADD R7, R8, UR40 ;  /* 0x0000002808077c36 */ /* 0x000fe20008000000 */
[----:B------:R-:W-:Y:S01]  /*55e0*/  ULDC.64 UR6, c[0x0][0x650] ;  /* 0x0001940000067ab9 */ /* 0x000fe20000000a00 */
[----:B------:R-:W-:Y:S01]  /*55f0*/  IMAD.U32 R8, RZ, RZ, UR40 ;  /* 0x00000028ff087e24 */ /* 0x000fe2000f8e00ff */
[----:B------:R-:W-:Y:S01]  /*5600*/  UISETP.GE.U32.AND UP0, UPT, UR40, 0x3, UPT ;  /* 0x000000032800788c */ /* 0x000fe2000bf06070 */
[----:B------:R-:W-:Y:S01]  /*5610*/  BSSY B1, `(.L_x_111) ;  /* 0x000006c000017945 */ /* 0x000fe20003800000 */
[----:B------:R-:W-:Y:S01]  /*5620*/  ISETP.GT.U32.AND P1, PT, R7, 0x2, PT ;  /* 0x000000020700780c */ /* 0x000fe20003f24070 */
[----:B------:R-:W-:Y:S01]  /*5630*/  IMAD.MOV.U32 R22, RZ, RZ, -0x1 ;  /* 0xffffffffff167424 */ /* 0x000fe200078e00ff */
[----:B------:R-:W-:Y:S01]  /*5640*/  PRMT R10, RZ, 0x7610, R10 ;  /* 0x00007610ff0a7816 */ /* 0x000fe2000000000a */
[----:B------:R-:W-:Y:S01]  /*5650*/  IMAD.MOV.U32 R18, RZ, RZ, -0x1 ;  /* 0xffffffffff127424 */ /* 0x000fe200078e00ff */
[----:B------:R-:W-:Y:S01]  /*5660*/  ISETP.LT.U32.AND P1, PT, R8, 0x3, P1 ;  /* 0x000000030800780c */ /* 0x000fe20000f21070 */
[----:B------:R-:W-:Y:S01]  /*5670*/  IMAD.MOV.U32 R19, RZ, RZ, -0x1 ;  /* 0xffffffffff137424 */ /* 0x000fe200078e00ff */
[----:B------:R-:W-:Y:S01]  /*5680*/  PLOP3.LUT P3, PT, PT, PT, UP0, 0x80, 0x0 ;  /* 0x000000000000781c */ /* 0x000fe20003f6f008 */
[----:B------:R-:W0:Y:S01]  /*5690*/  @P4 S2R R5, SR_CgaCtaId ;  /* 0x0000000000054919 */ /* 0x000e220000008800 */
[----:B------:R-:W-:-:S04]  /*56a0*/  @P4 MOV R4, 0x400 ;  /* 0x0000040000044802 */ /* 0x000fc80000000f00 */
[----:B0-----:R-:W-:Y:S01]  /*56b0*/  @P4 LEA R6, R5, R4, 0x18 ;  /* 0x0000000405064211 */ /* 0x001fe200078ec0ff */
[----:B------:R-:W-:Y:S01]  /*56c0*/  IMAD.WIDE.U32 R4, R7, -0x55555555, RZ ;  /* 0xaaaaaaab07047825 */ /* 0x000fe200078e00ff */
[----:B------:R-:W-:Y:S02]  /*56d0*/  SEL R4, RZ, 0x1, !P1 ;  /* 0x00000001ff047807 */ /* 0x000fe40004800000 */
[----:B------:R0:W-:Y:S02]  /*56e0*/  @P4 SYNCS.ARRIVE.TRANS64.A1T0 RZ, [R6+URZ+0x68], RZ ;  /* 0x000068ff06ff49a7 */ /* 0x0001e4000810003f */
[----:B------:R-:W-:Y:S02]  /*56f0*/  LOP3.LUT R3, R3, R4, RZ, 0x3c, !PT ;  /* 0x0000000403037212 */ /* 0x000fe400078e3cff */
[----:B------:R-:W-:Y:S02]  /*5700*/  PRMT R4, RZ, 0x7610, R4 ;  /* 0x00007610ff047816 */ /* 0x000fe40000000004 */
[----:B0-----:R-:W-:-:S04]  /*5710*/  SHF.R.U32.HI R6, RZ, 0x1, R5 ;  /* 0x00000001ff067819 */ /* 0x001fc80000011605 */
[----:B------:R-:W-:Y:S01]  /*5720*/  @P3 LOP3.LUT R3, R3, 0x1, R6, 0x78, !PT ;  /* 0x0000000103033812 */ /* 0x000fe200078e7806 */
[----:B------:R-:W-:Y:S01]  /*5730*/  IMAD R8, R6, -0x3, R7 ;  /* 0xfffffffd06087824 */ /* 0x000fe200078e0207 */
[----:B--2---:R-:W-:-:S04]  /*5740*/  IADD3 R16, P4, R16, R24, RZ ;  /* 0x0000001810107210 */ /* 0x004fc80007f9e0ff */
[----:B------:R-:W-:Y:S01]  /*5750*/  ISETP.GE.U32.AND P1, PT, R16, UR6, PT ;  /* 0x0000000610007c0c */ /* 0x000fe2000bf26070 */
[----:B------:R-:W-:-:S05]  /*5760*/  IMAD.X R17, R17, 0x1, R0, P4 ;  /* 0x0000000111117824 */ /* 0x000fca00020e0600 */
[----:B------:R-:W-:-:S13]  /*5770*/  ISETP.GE.U32.AND.EX P1, PT, R17, UR7, PT, P1 ;  /* 0x0000000711007c0c */ /* 0x000fda000bf26110 */
[----:B------:R-:W-:Y:S05]  /*5780*/  @P1 BRA `(.L_x_112) ;  /* 0x0000000400501947 */ /* 0x000fea0003800000 */
[----:B------:R-:W0:Y:S01]  /*5790*/  S2R R13, SR_CTAID.X ;  /* 0x00000000000d7919 */ /* 0x000e220000002500 */
[----:B------:R-:W-:Y:S01]  /*57a0*/  ULDC.64 UR6, c[0x0][0x628] ;  /* 0x00018a0000067ab9 */ /* 0x000fe20000000a00 */
[----:B------:R-:W-:Y:S01]  /*57b0*/  ULDC UR9, c[0x0][0x630] ;  /* 0x00018c0000097ab9 */ /* 0x000fe20000000800 */
[----:B------:R-:W-:Y:S01]  /*57c0*/  ISETP.NE.U32.AND P1, PT, RZ, UR6, PT ;  /* 0x00000006ff007c0c */ /* 0x000fe2000bf25070 */
[----:B------:R-:W1:Y:S01]  /*57d0*/  S2R R14, SR_CTAID.Y ;  /* 0x00000000000e7919 */ /* 0x000e620000002600 */
[----:B------:R-:W-:Y:S01]  /*57e0*/  ULDC UR10, c[0x0][0x150] ;  /* 0x00005400000a7ab9 */ /* 0x000fe20000000800 */
[----:B------:R-:W-:Y:S01]  /*57f0*/  IMAD.MOV.U32 R4, RZ, RZ, R16 ;  /* 0x000000ffff047224 */ /* 0x000fe200078e0010 */
[----:B------:R-:W-:Y:S01]  /*5800*/  ISETP.NE.AND.EX P1, PT, RZ, UR7, PT, P1 ;  /* 0x00000007ff007c0c */ /* 0x000fe2000bf25310 */
[----:B------:R-:W-:Y:S01]  /*5810*/  IMAD.MOV.U32 R5, RZ, RZ, R17 ;  /* 0x000000ffff057224 */ /* 0x000fe200078e0011 */
[----:B0-----:R-:W-:-:S11]  /*5820*/  I2FP.F32.U32 R18, R13 ;  /* 0x0000000d00127245 */ /* 0x001fd60000201000 */
[----:B------:R-:W-:Y:S05]  /*5830*/  @!P1 BRA `(.L_x_113) ;  /* 0x0000000000289947 */ /* 0x000fea0003800000 */
[----:B------:R-:W-:Y:S02]  /*5840*/  ULDC UR8, c[0x0][0x634] ;  /* 0x00018d0000087ab9 */ /* 0x000fe40000000800 */
[----:B------:R-:W-:-:S05]  /*5850*/  IADD3 R5, P1, R16, UR8, RZ ;  /* 0x0000000810057c10 */ /* 0x000fca000ff3e0ff */
[----:B------:R-:W-:-:S04]  /*5860*/  IMAD.X R15, RZ, RZ, R17, P1 ;  /* 0x000000ffff0f7224 */ /* 0x000fc800008e0611 */
[----:B------:R-:W-:-:S04]  /*5870*/  IMAD.WIDE.U32 R6, R15, UR6, RZ ;  /* 0x000000060f067c25 */ /* 0x000fc8000f8e00ff */
[----:B------:R-:W-:-:S04]  /*5880*/  IMAD.WIDE.U32 R6, P1, R5, UR7, R6 ;  /* 0x0000000705067c25 */ /* 0x000fc8000f820006 */
[----:B------:R-:W-:-:S04]  /*5890*/  IMAD.WIDE.U32 R4, R5, UR6, RZ ;  /* 0x0000000605047c25 */ /* 0x000fc8000f8e00ff */
[----:B------:R-:W-:Y:S01]  /*58a0*/  IMAD.MOV.U32 R4, RZ, RZ, R7 ;  /* 0x000000ffff047224 */ /* 0x000fe200078e0007 */
[----:B------:R-:W-:Y:S01]  /*58b0*/  IADD3 RZ, P3, R5, R6, RZ ;  /* 0x0000000605ff7210 */ /* 0x000fe20007f7e0ff */
[----:B------:R-:W-:-:S04]  /*58c0*/  IMAD.X R5, RZ, RZ, RZ, P1 ;  /* 0x000000ffff057224 */ /* 0x000fc800008e06ff */
[----:B------:R-:W-:-:S08]  /*58d0*/  IMAD.WIDE.U32.X R4, R15, UR7, R4, P3 ;  /* 0x000000070f047c25 */ /* 0x000fd000098e0404 */
.L_x_113:
[--C-:B------:R-:W-:Y:S01]  /*58e0*/  SHF.R.U64 R19, R4, UR9, R5.reuse ;  /* 0x0000000904137c19 */ /* 0x100fe20008001205 */
[----:B------:R-:W-:Y:S01]  /*58f0*/  FMUL R18, R18, UR10 ;  /* 0x0000000a12127c20 */ /* 0x000fe20008400000 */
[----:B------:R-:W-:Y:S01]  /*5900*/  SHF.R.U32.HI R4, RZ, UR9, R5 ;  /* 0x00000009ff047c19 */ /* 0x000fe20008011605 */
[----:B------:R-:W0:Y:S01]  /*5910*/  LDC R6, c[0x0][0x144] ;  /* 0x00005100ff067b82 */ /* 0x000e220000000800 */
[----:B------:R-:W-:Y:S01]  /*5920*/  IADD3 R5, P1, RZ, -R19, RZ ;  /* 0x80000013ff057210 */ /* 0x000fe20007f3e0ff */
[----:B------:R-:W-:Y:S01]  /*5930*/  ULDC UR8, c[0x0][0x154] ;  /* 0x0000550000087ab9 */ /* 0x000fe20000000800 */
[----:B-1----:R-:W-:Y:S01]  /*5940*/  I2FP.F32.U32 R7, R14 ;  /* 0x0000000e00077245 */ /* 0x002fe20000201000 */
[----:B------:R-:W1:Y:S01]  /*5950*/  F2I.U32.TRUNC.NTZ R18, R18 ;  /* 0x0000001200127305 */ /* 0x000e62000020f000 */
[----:B------:R-:W-:Y:S01]  /*5960*/  ULDC.64 UR6, c[0x0][0x620] ;  /* 0x0001880000067ab9 */ /* 0x000fe20000000a00 */
[----:B------:R-:W-:Y:S01]  /*5970*/  IMAD.X R4, RZ, RZ, ~R4, P1 ;  /* 0x000000ffff047224 */ /* 0x000fe200008e0e04 */
[----:B------:R-:W-:Y:S01]  /*5980*/  ISETP.NE.AND P4, PT, R2, 0x1, PT ;  /* 0x000000010200780c */ /* 0x000fe20003f85270 */
[----:B------:R-:W-:Y:S01]  /*5990*/  FMUL R20, R7, UR8 ;  /* 0x0000000807147c20 */ /* 0x000fe20008400000 */
[----:B------:R-:W2:Y:S01]  /*59a0*/  LDC R21, c[0x0][0x148] ;  /* 0x00005200ff157b82 */ /* 0x000ea20000000800 */
[----:B------:R-:W-:Y:S01]  /*59b0*/  IMAD R4, R4, UR6, RZ ;  /* 0x0000000604047c24 */ /* 0x000fe2000f8e02ff */
[----:B------:R-:W-:-:S02]  /*59c0*/  ULDC.64 UR8, c[0x0][0x640] ;  /* 0x0001900000087ab9 */ /* 0x000fc40000000a00 */
[----:B------:R-:W-:Y:S01]  /*59d0*/  ISETP.NE.U32.AND P1, PT, RZ, UR8, PT ;  /* 0x00000008ff007c0c */ /* 0x000fe2000bf25070 */
[----:B------:R-:W3:Y:S01]  /*59e0*/  F2I.U32.TRUNC.NTZ R20, R20 ;  /* 0x0000001400147305 */ /* 0x000ee2000020f000 */
[C---:B------:R-:W-:Y:S02]  /*59f0*/  IMAD R7, R5.reuse, UR7, R4 ;  /* 0x0000000705077c24 */ /* 0x040fe4000f8e0204 */
[----:B------:R-:W-:Y:S01]  /*5a00*/  IMAD.WIDE.U32 R4, R5, UR6, R16 ;  /* 0x0000000605047c25 */ /* 0x000fe2000f8e0010 */
[----:B------:R-:W-:Y:S01]  /*5a10*/  ULDC UR6, c[0x0][0x618] ;  /* 0x0001860000067ab9 */ /* 0x000fe20000000800 */
[----:B------:R-:W-:Y:S02]  /*5a20*/  ISETP.NE.AND.EX P1, PT, RZ, UR9, PT, P1 ;  /* 0x00000009ff007c0c */ /* 0x000fe4000bf25310 */
[----:B------:R-:W-:Y:S02]  /*5a30*/  IMAD.IADD R5, R5, 0x1, R7 ;  /* 0x0000000105057824 */ /* 0x000fe400078e0207 */
[----:B-1----:R-:W-:-:S03]  /*5a40*/  IMAD.MOV R18, RZ, RZ, -R18 ;  /* 0x000000ffff127224 */ /* 0x002fc600078e0a12 */
[----:B------:R-:W-:Y:S01]  /*5a50*/  SHF.R.U64 R15, R4, UR6, R5 ;  /* 0x00000006040f7c19 */ /* 0x000fe20008001205 */
[----:B0-----:R-:W-:Y:S01]  /*5a60*/  IMAD R13, R6, R18, R13 ;  /* 0x00000012060d7224 */ /* 0x001fe200078e020d */
[----:B------:R-:W-:Y:S01]  /*5a70*/  SHF.R.U32.HI R4, RZ, UR6, R5 ;  /* 0x00000006ff047c19 */ /* 0x000fe20008011605 */
[----:B------:R-:W-:Y:S01]  /*5a80*/  ULDC UR6, c[0x0][0x608] ;  /* 0x0001820000067ab9 */ /* 0x000fe20000000800 */
[----:B---3--:R-:W-:Y:S02]  /*5a90*/  IMAD.MOV R6, RZ, RZ, -R20 ;  /* 0x000000ffff067224 */ /* 0x008fe400078e0a14 */
[--C-:B------:R-:W-:Y:S02]  /*5aa0*/  SHF.R.U64 R18, R15, UR6, R4.reuse ;  /* 0x000000060f127c19 */ /* 0x100fe40008001204 */
[----:B------:R-:W-:Y:S01]  /*5ab0*/  SHF.R.U32.HI R5, RZ, UR6, R4 ;  /* 0x00000006ff057c19 */ /* 0x000fe20008011604 */
[----:B------:R-:W-:Y:S01]  /*5ac0*/  ULDC UR6, c[0x0][0x658] ;  /* 0x0001960000067ab9 */ /* 0x000fe20000000800 */
[----:B--2---:R-:W-:-:S02]  /*5ad0*/  @P4 IMAD R13, R21, R6, R14 ;  /* 0x00000006150d4224 */ /* 0x004fc400078e020e */
[--C-:B------:R-:W-:Y:S02]  /*5ae0*/  SHF.R.U64 R14, R18, UR6, R5.reuse ;  /* 0x00000006120e7c19 */ /* 0x100fe40008001205 */
[----:B------:R-:W-:-:S03]  /*5af0*/  SHF.R.U32.HI R21, RZ, UR6, R5 ;  /* 0x00000006ff157c19 */ /* 0x000fc60008011605 */
[----:B------:R-:W-:Y:S02]  /*5b00*/  IMAD.MOV.U32 R6, RZ, RZ, R14 ;  /* 0x000000ffff067224 */ /* 0x000fe400078e000e */
[----:B------:R-:W-:Y:S01]  /*5b10*/  IMAD.MOV.U32 R5, RZ, RZ, R21 ;  /* 0x000000ffff057224 */ /* 0x000fe200078e0015 */
[----:B------:R-:W-:Y:S06]  /*5b20*/  @!P1 BRA `(.L_x_114) ;  /* 0x00000000002c9947 */ /* 0x000fec0003800000 */
        /* <DEDUP_REMOVED lines=9> */
[----:B------:R-:W-:-:S04]  /*5bc0*/  IMAD.WIDE.U32.X R4, R21, UR9, R4, P3 ;  /* 0x0000000915047c25 */ /* 0x000fc800098e0404 */
[----:B------:R-:W-:-:S07]  /*5bd0*/  IMAD.MOV.U32 R6, RZ, RZ, R4 ;  /* 0x000000ffff067224 */ /* 0x000fce00078e0004 */
.L_x_114:
[----:B------:R-:W-:Y:S01]  /*5be0*/  ULDC UR6, c[0x0][0x648] ;  /* 0x0001920000067ab9 */ /* 0x000fe20000000800 */
[----:B------:R-:W-:Y:S01]  /*5bf0*/  LOP3.LUT R4, R18, UR13, RZ, 0xc0, !PT ;  /* 0x0000000d12047c12 */ /* 0x000fe2000f8ec0ff */
[----:B------:R-:W-:Y:S01]  /*5c00*/  ULDC UR7, c[0x0][0x610] ;  /* 0x0001840000077ab9 */ /* 0x000fe20000000800 */
[----:B------:R-:W-:Y:S01]  /*5c10*/  SHF.R.U64 R5, R6, UR6, R5 ;  /* 0x0000000606057c19 */ /* 0x000fe20008001205 */
[----:B------:R-:W-:Y:S01]  /*5c20*/  ULDC UR6, c[0x0][0x638] ;  /* 0x00018e0000067ab9 */ /* 0x000fe20000000800 */
[----:B------:R-:W-:-:S03]  /*5c30*/  LOP3.LUT R15, R15, UR4, RZ, 0xc0, !PT ;  /* 0x000000040f0f7c12 */ /* 0x000fc6000f8ec0ff */
[----:B------:R-:W-:Y:S02]  /*5c40*/  IMAD.MOV R7, RZ, RZ, -R5 ;  /* 0x000000ffff077224 */ /* 0x000fe400078e0a05 */
[----:B------:R-:W-:Y:S02]  /*5c50*/  IMAD R4, R5, UR5, R4 ;  /* 0x0000000505047c24 */ /* 0x000fe4000f8e0204 */
[----:B------:R-:W-:Y:S01]  /*5c60*/  IMAD R14, R7, UR6, R14 ;  /* 0x00000006070e7c24 */ /* 0x000fe2000f8e020e */
[----:B------:R-:W-:Y:S01]  /*5c70*/  ULDC UR6, c[0x0][0x600] ;  /* 0x0001800000067ab9 */ /* 0x000fe20000000800 */
[----:B------:R-:W-:Y:S02]  /*5c80*/  IMAD R13, R4, UR7, R13 ;  /* 0x00000007040d7c24 */ /* 0x000fe4000f8e020d */
[----:B------:R-:W-:Y:S02]  /*5c90*/  IMAD R14, R14, UR6, R15 ;  /* 0x000000060e0e7c24 */ /* 0x000fe4000f8e020f */
[----:B------:R-:W-:-:S03]  /*5ca0*/  IMAD.MOV.U32 R4, RZ, RZ, 0x1 ;  /* 0x00000001ff047424 */ /* 0x000fc600078e00ff */
[----:B------:R-:W-:Y:S02]  /*5cb0*/  SEL R18, R14, R13, !P4 ;  /* 0x0000000d0e127207 */ /* 0x000fe40006000000 */
[----:B------:R-:W-:-:S07]  /*5cc0*/  SEL R22, R13, R14, !P4 ;  /* 0x0000000e0d167207 */ /* 0x000fce0006000000 */
.L_x_112:
[----:B------:R-:W-:Y:S05]  /*5cd0*/  BSYNC B1 ;  /* 0x0000000000017941 */ /* 0x000fea0003800000 */
.L_x_111:
[----:B------:R-:W-:-:S13]  /*5ce0*/  LOP3.LUT P1, RZ, R4, 0xff, RZ, 0xc0, !PT ;  /* 0x000000ff04ff7812 */ /* 0x000fda000782c0ff */
[----:B------:R-:W-:Y:S05]  /*5cf0*/  @P1 BRA `(.L_x_115) ;  /* 0xfffffff400041947 */ /* 0x000fea000383ffff */
[----:B------:R-:W-:Y:S05]  /*5d00*/  BSYNC B0 ;  /* 0x0000000000007941 */ /* 0x000fea0003800000 */
.L_x_103:
[----:B------:R-:W-:-:S03]  /*5d10*/  UMOV UR6, 0xffffffff ;  /* 0xffffffff00067882 */ /* 0x000fc60000000000 */
[----:B------:R-:W-:Y:S05]  /*5d20*/  BRA.DIV UR6, `(.L_x_116) ;  /* 0x0000000606247947 */ /* 0x000fea000b800000 */
[----:B------:R-:W-:-:S13]  /*5d30*/  ELECT P6, URZ, PT ;  /* 0x00000000003f782f */ /* 0x000fda00038c0000 */
.L_x_131:
[----:B------:R-:W-:Y:S04]  /*5d40*/  BSSY B0, `(.L_x_117) ;  /* 0x0000022000007945 */ /* 0x000fe80003800000 */
[----:B------:R-:W-:Y:S05]  /*5d50*/  @!P6 BRA `(.L_x_118) ;  /* 0x000000000080e947 */ /* 0x000fea0003800000 */
[----:B------:R-:W-:-:S04]  /*5d60*/  LOP3.LUT R23, R23, 0x2, RZ, 0xfc, !PT ;  /* 0x0000000217177812 */ /* 0x000fc800078efcff */
[----:B------:R-:W-:-:S13]  /*5d70*/  ISETP.NE.AND P0, PT, R23, 0x3, PT ;  /* 0x000000031700780c */ /* 0x000fda0003f05270 */
[----:B------:R-:W-:Y:S05]  /*5d80*/  @!P0 BRA `(.L_x_119) ;  /* 0x0000000000048947 */ /* 0x000fea0003800000 */
[----:B------:R-:W-:Y:S01]  /*5d90*/  BPT.TRAP 0x1 ;  /* 0x000000040000795c */ /* 0x000fe20000300000 */
.L_x_119:
[----:B------:R-:W0:Y:S01]  /*5da0*/  S2R R5, SR_CgaCtaId ;  /* 0x0000000000057919 */ /* 0x000e220000008800 */
[----:B------:R-:W-:Y:S02]  /*5db0*/  MOV R0, 0x400 ;  /* 0x0000040000007802 */ /* 0x000fe40000000f00 */
[----:B------:R-:W-:Y:S02]  /*5dc0*/  SHF.L.U32 R2, R3, 0x1f, RZ ;  /* 0x0000001f03027819 */ /* 0x000fe400000006ff */
[----:B0-----:R-:W-:-:S05]  /*5dd0*/  LEA R5, R5, R0, 0x18 ;  /* 0x0000000005057211 */ /* 0x001fca00078ec0ff */
[----:B------:R-:W-:-:S04]  /*5de0*/  VIADD R5, R5, 0x18 ;  /* 0x0000001805057836 */ /* 0x000fc80000000000 */
[C---:B------:R-:W-:Y:S02]  /*5df0*/  IMAD R7, R8.reuse, 0x8, R5 ;  /* 0x0000000808077824 */ /* 0x040fe400078e0205 */
[----:B------:R-:W-:Y:S02]  /*5e00*/  VIADD R8, R8, 0x1 ;  /* 0x0000000108087836 */ /* 0x000fe40000000000 */
[----:B------:R-:W0:Y:S03]  /*5e10*/  SYNCS.PHASECHK.TRANS64.TRYWAIT P0, [R7+URZ], R2 ;  /* 0x00000002070075a7 */ /* 0x000e26000800017f */
[----:B------:R-:W-:-:S04]  /*5e20*/  ISETP.NE.AND P1, PT, R8, 0x3, PT ;  /* 0x000000030800780c */ /* 0x000fc80003f25270 */
[----:B------:R-:W-:Y:S02]  /*5e30*/  SEL R0, RZ, 0x1, P1 ;  /* 0x00000001ff007807 */ /* 0x000fe40000800000 */
[----:B------:R-:W-:Y:S02]  /*5e40*/  SEL R8, R8, RZ, P1 ;  /* 0x000000ff08087207 */ /* 0x000fe40000800000 */
[----:B------:R-:W-:-:S03]  /*5e50*/  LOP3.LUT R9, R3, R0, RZ, 0x3c, !PT ;  /* 0x0000000003097212 */ /* 0x000fc600078e3cff */
[----:B------:R-:W-:Y:S01]  /*5e60*/  IMAD R4, R8, 0x8, R5 ;  /* 0x0000000808047824 */ /* 0x000fe200078e0205 */
[----:B------:R-:W-:Y:S01]  /*5e70*/  SHF.L.U32 R3, R9, 0x1f, RZ ;  /* 0x0000001f09037819 */ /* 0x000fe200000006ff */
[----:B0-----:R-:W-:Y:S06]  /*5e80*/  @!P0 BRA `(.L_x_120) ;  /* 0x0000000000ec8947 */ /* 0x001fec0003800000 */
.L_x_132:
[----:B------:R-:W1:Y:S01]  /*5e90*/  SYNCS.PHASECHK.TRANS64.TRYWAIT P0, [R4+URZ], R3 ;  /* 0x00000003040075a7 */ /* 0x000e62000800017f */
[----:B------:R-:W-:-:S05]  /*5ea0*/  VIADD R0, R8, 0x1 ;  /* 0x0000000108007836 */ /* 0x000fca0000000000 */
[----:B------:R-:W-:-:S04]  /*5eb0*/  ISETP.NE.AND P1, PT, R0, 0x3, PT ;  /* 0x000000030000780c */ /* 0x000fc80003f25270 */
[----:B0-----:R-:W-:Y:S02]  /*5ec0*/  SEL R2, RZ, 0x1, P1 ;  /* 0x00000001ff027807 */ /* 0x001fe40000800000 */
[----:B------:R-:W-:Y:S02]  /*5ed0*/  SEL R0, R0, RZ, P1 ;  /* 0x000000ff00007207 */ /* 0x000fe40000800000 */
[----:B------:R-:W-:Y:S01]  /*5ee0*/  LOP3.LUT R2, R9, R2, RZ, 0x3c, !PT ;  /* 0x0000000209027212 */ /* 0x000fe200078e3cff */
[----:B-1----:R-:W-:Y:S06]  /*5ef0*/  @!P0 BRA `(.L_x_121) ;  /* 0x0000000000e48947 */ /* 0x002fec0003800000 */
.L_x_133:
[----:B------:R-:W-:Y:S01]  /*5f00*/  IMAD R5, R0, 0x8, R5 ;  /* 0x0000000800057824 */ /* 0x000fe200078e0205 */
[----:B------:R-:W-:-:S07]  /*5f10*/  SHF.L.U32 R0, R2, 0x1f, RZ ;  /* 0x0000001f02007819 */ /* 0x000fce00000006ff */
.L_x_122:
[----:B-1----:R1:W2:Y:S02]  /*5f20*/  SYNCS.PHASECHK.TRANS64.TRYWAIT P0, [R5+URZ], R0 ;  /* 0x00000000050075a7 */ /* 0x0022a4000800017f */
[----:B--2---:R-:W-:Y:S05]  /*5f30*/  @!P0 NANOSLEEP.SYNCS 0x989680 ;  /* 0x009896800000895d */ /* 0x004fea0003900000 */
[----:B------:R-:W2:Y:S02]  /*5f40*/  @!P0 SYNCS.PHASECHK.TRANS64 P0, [R5+URZ], R0 ;  /* 0x00000000050085a7 */ /* 0x000ea4000800007f */
[----:B--2---:R-:W-:Y:S05]  /*5f50*/  @!P0 BRA `(.L_x_122) ;  /* 0xfffffffc00f08947 */ /* 0x004fea000383ffff */
.L_x_118:
[----:B------:R-:W-:Y:S05]  /*5f60*/  BSYNC B0 ;  /* 0x0000000000007941 */ /* 0x000fea0003800000 */
.L_x_117:
[----:B------:R-:W-:Y:S05]  /*5f70*/  EXIT ;  /* 0x000000000000794d */ /* 0x000fea0003800000 */
.L_x_19:
[----:B0-----:R-:W-:-:S04]  /*5f80*/  IMAD.U32 R3, RZ, RZ, UR43 ;  /* 0x0000002bff037e24 */ /* 0x001fc8000f8e00ff */
[----:B------:R0:W1:Y:S03]  /*5f90*/  SYNCS.PHASECHK.TRANS64.TRYWAIT P0, [R3+URZ+-0x8], R0 ;  /* 0xfffff800030075a7 */ /* 0x000066000800017f */
[----:B-1----:R-:W-:Y:S05]  /*5fa0*/  @!P0 NANOSLEEP.SYNCS 0x989680 ;  /* 0x009896800000895d */ /* 0x002fea0003900000 */
[----:B------:R-:W1:Y:S02]  /*5fb0*/  @!P0 SYNCS.PHASECHK.TRANS64 P0, [R3+URZ+-0x8], R0 ;  /* 0xfffff800030085a7 */ /* 0x000e64000800007f */
[----:B-1----:R-:W-:Y:S05]  /*5fc0*/  @!P0 BRA `(.L_x_19) ;  /* 0xfffffffc00ec8947 */ /* 0x002fea000383ffff */
[----:B------:R-:W-:Y:S05]  /*5fd0*/  BRA `(.L_x_123) ;  /* 0xffffffb8000c7947 */ /* 0x000fea000383ffff */
.L_x_24:
[----:B-1----:R1:W2:Y:S02]  /*5fe0*/  SYNCS.PHASECHK.TRANS64.TRYWAIT P1, [R3+URZ], R0 ;  /* 0x00000000030075a7 */ /* 0x0022a4000802017f */
[----:B--2---:R-:W-:Y:S05]  /*5ff0*/  @!P1 NANOSLEEP.SYNCS 0x989680 ;  /* 0x009896800000995d */ /* 0x004fea0003900000 */
[----:B------:R-:W2:Y:S02]  /*6000*/  @!P1 SYNCS.PHASECHK.TRANS64 P1, [R3+URZ], R0 ;  /* 0x00000000030095a7 */ /* 0x000ea4000802007f */
[----:B--2---:R-:W-:Y:S05]  /*6010*/  @!P1 BRA `(.L_x_24) ;  /* 0xfffffffc00f09947 */ /* 0x004fea000383ffff */
[----:B------:R-:W-:Y:S05]  /*6020*/  BRA `(.L_x_23) ;  /* 0xffffffb800787947 */ /* 0x000fea000383ffff */
.L_x_29:
[----:B-1----:R-:W-:-:S04]  /*6030*/  IMAD.U32 R5, RZ, RZ, UR4 ;  /* 0x00000004ff057e24 */ /* 0x002fc8000f8e00ff */
[----:B------:R1:W2:Y:S03]  /*6040*/  SYNCS.PHASECHK.TRANS64.TRYWAIT P1, [R5+URZ], R4 ;  /* 0x00000004050075a7 */ /* 0x0002a6000802017f */
[----:B--2---:R-:W-:Y:S05]  /*6050*/  @!P1 NANOSLEEP.SYNCS 0x989680 ;  /* 0x009896800000995d */ /* 0x004fea0003900000 */
[----:B------:R-:W2:Y:S02]  /*6060*/  @!P1 SYNCS.PHASECHK.TRANS64 P1, [R5+URZ], R4 ;  /* 0x00000004050095a7 */ /* 0x000ea4000802007f */
[----:B--2---:R-:W-:Y:S05]  /*6070*/  @!P1 BRA `(.L_x_29) ;  /* 0xfffffffc00ec9947 */ /* 0x004fea000383ffff */
[----:B------:R-:W-:Y:S05]  /*6080*/  BRA `(.L_x_28) ;  /* 0xffffffbc00a07947 */ /* 0x000fea000383ffff */
.L_x_35:
[----:B0-----:R-:W-:-:S04]  /*6090*/  IMAD.U32 R3, RZ, RZ, UR43 ;  /* 0x0000002bff037e24 */ /* 0x001fc8000f8e00ff */
[----:B------:R0:W1:Y:S03]  /*60a0*/  SYNCS.PHASECHK.TRANS64.TRYWAIT P0, [R3+URZ+0x8], R0 ;  /* 0x00000800030075a7 */ /* 0x000066000800017f */
[----:B-1----:R-:W-:Y:S05]  /*60b0*/  @!P0 NANOSLEEP.SYNCS 0x989680 ;  /* 0x009896800000895d */ /* 0x002fea0003900000 */
[----:B------:R-:W1:Y:S02]  /*60c0*/  @!P0 SYNCS.PHASECHK.TRANS64 P0, [R3+URZ+0x8], R0 ;  /* 0x00000800030085a7 */ /* 0x000e64000800007f */
[----:B-1----:R-:W-:Y:S05]  /*60d0*/  @!P0 BRA `(.L_x_35) ;  /* 0xfffffffc00ec8947 */ /* 0x002fea000383ffff */
[----:B------:R-:W-:Y:S05]  /*60e0*/  BRA `(.L_x_124) ;  /* 0xffffffc400507947 */ /* 0x000fea000383ffff */
.L_x_104:
[----:B------:R-:W-:Y:S01]  /*60f0*/  BSSY B1, `(.L_x_125) ;  /* 0x0000006000017945 */ /* 0x000fe20003800000 */
[----:B------:R-:W-:-:S07]  /*6100*/  IMAD.MOV.U32 R15, RZ, RZ, -0x1 ;  /* 0xffffffffff0f7424 */ /* 0x000fce00078e00ff */
[----:B-----5:R-:W-:Y:S05]  /*6110*/  WARPSYNC.COLLECTIVE R15, `(.L_x_126) ;  /* 0x000000000f0c7348 */ /* 0x020fea0003c00000 */
[----:B------:R-:W-:Y:S02]  /*6120*/  ELECT P6, UR62, PT ;  /* 0x00000000003e782f */ /* 0x000fe400038c0000 */
[----:B------:R-:W-:Y:S01]  /*6130*/  MOV R14, UR62 ;  /* 0x0000003e000e7c02 */ /* 0x000fe20008000f00 */
[----:B-----5:R-:W-:Y:S10]  /*6140*/  ENDCOLLECTIVE ;  /* 0x000000000000791b */ /* 0x020ff40003800000 */
.L_x_126:
[----:B------:R-:W-:Y:S05]  /*6150*/  BSYNC B1 ;  /* 0x0000000000017941 */ /* 0x000fea0003800000 */
.L_x_125:
[----:B------:R-:W-:Y:S05]  /*6160*/  BRA `(.L_x_127) ;  /* 0xffffffec00f47947 */ /* 0x000fea000383ffff */
.L_x_107:
[----:B-1----:R1:W2:Y:S02]  /*6170*/  SYNCS.PHASECHK.TRANS64.TRYWAIT P1, [R13+URZ+0x18], R6 ;  /* 0x000018060d0075a7 */ /* 0x0022a4000802017f */
[----:B--2---:R-:W-:Y:S05]  /*6180*/  @!P1 NANOSLEEP.SYNCS 0x989680 ;  /* 0x009896800000995d */ /* 0x004fea0003900000 */
[----:B------:R-:W2:Y:S02]  /*6190*/  @!P1 SYNCS.PHASECHK.TRANS64 P1, [R13+URZ+0x18], R6 ;  /* 0x000018060d0095a7 */ /* 0x000ea4000802007f */
[----:B--2---:R-:W-:Y:S05]  /*61a0*/  @!P1 BRA `(.L_x_107) ;  /* 0xfffffffc00f09947 */ /* 0x004fea000383ffff */
[----:B------:R-:W-:Y:S05]  /*61b0*/  BRA `(.L_x_128) ;  /* 0xfffffff000287947 */ /* 0x000fea000383ffff */
.L_x_116:
[----:B------:R-:W-:Y:S01]  /*61c0*/  BSSY B0, `(.L_x_129) ;  /* 0x0000006000007945 */ /* 0x000fe20003800000 */
[----:B------:R-:W-:-:S07]  /*61d0*/  IMAD.MOV.U32 R15, RZ, RZ, -0x1 ;  /* 0xffffffffff0f7424 */ /* 0x000fce00078e00ff */
[----:B-----5:R-:W-:Y:S05]  /*61e0*/  WARPSYNC.COLLECTIVE R15, `(.L_x_130) ;  /* 0x000000000f0c7348 */ /* 0x020fea0003c00000 */
[----:B------:R-:W-:Y:S02]  /*61f0*/  ELECT P6, UR62, PT ;  /* 0x00000000003e782f */ /* 0x000fe400038c0000 */
[----:B------:R-:W-:Y:S01]  /*6200*/  MOV R14, UR62 ;  /* 0x0000003e000e7c02 */ /* 0x000fe20008000f00 */
[----:B-----5:R-:W-:Y:S10]  /*6210*/  ENDCOLLECTIVE ;  /* 0x000000000000791b */ /* 0x020ff40003800000 */
.L_x_130:
[----:B------:R-:W-:Y:S05]  /*6220*/  BSYNC B0 ;  /* 0x0000000000007941 */ /* 0x000fea0003800000 */
.L_x_129:
[----:B------:R-:W-:Y:S05]  /*6230*/  BRA `(.L_x_131) ;  /* 0xfffffff800c07947 */ /* 0x000fea000383ffff */
.L_x_120:
[----:B0-----:R0:W1:Y:S02]  /*6240*/  SYNCS.PHASECHK.TRANS64.TRYWAIT P0, [R7+URZ], R2 ;  /* 0x00000002070075a7 */ /* 0x001064000800017f */
[----:B-1----:R-:W-:Y:S05]  /*6250*/  @!P0 NANOSLEEP.SYNCS 0x989680 ;  /* 0x009896800000895d */ /* 0x002fea0003900000 */
[----:B------:R-:W1:Y:S02]  /*6260*/  @!P0 SYNCS.PHASECHK.TRANS64 P0, [R7+URZ], R2 ;  /* 0x00000002070085a7 */ /* 0x000e64000800007f */
[----:B-1----:R-:W-:Y:S05]  /*6270*/  @!P0 BRA `(.L_x_120) ;  /* 0xfffffffc00f08947 */ /* 0x002fea000383ffff */
[----:B------:R-:W-:Y:S05]  /*6280*/  BRA `(.L_x_132) ;  /* 0xfffffffc00007947 */ /* 0x000fea000383ffff */
.L_x_121:
[----:B0-----:R0:W1:Y:S02]  /*6290*/  SYNCS.PHASECHK.TRANS64.TRYWAIT P0, [R4+URZ], R3 ;  /* 0x00000003040075a7 */ /* 0x001064000800017f */
[----:B-1----:R-:W-:Y:S05]  /*62a0*/  @!P0 NANOSLEEP.SYNCS 0x989680 ;  /* 0x009896800000895d */ /* 0x002fea0003900000 */
[----:B------:R-:W1:Y:S02]  /*62b0*/  @!P0 SYNCS.PHASECHK.TRANS64 P0, [R4+URZ], R3 ;  /* 0x00000003040085a7 */ /* 0x000e64000800007f */
[----:B-1----:R-:W-:Y:S05]  /*62c0*/  @!P0 BRA `(.L_x_121) ;  /* 0xfffffffc00f08947 */ /* 0x002fea000383ffff */
[----:B------:R-:W-:Y:S05]  /*62d0*/  BRA `(.L_x_133) ;  /* 0xfffffffc00087947 */ /* 0x000fea000383ffff */
.L_x_134:
[----:B------:R-:W-:-:S00]  /*62e0*/  BRA `(.L_x_134) ;  /* 0xfffffffc00fc7947 */ /* 0x000fc0000383ffff */
[----:B------:R-:W-:-:S00]  /*62f0*/  NOP ;  /* 0x0000000000007918 */ /* 0x000fc00000000000 */
        /* <DEDUP_REMOVED lines=8> */
.L_x_135:


//--------------------- .nv.global.init           --------------------------
	.section	.nv.global.init,"aw",@progbits
.nv.global.init:
	.type		$str$22,@object
	.size		$str$22,($str$23 - $str$22)
$str$22:
        /*0000*/ 	.byte	0x6b, 0x5f, 0x74, 0x69, 0x6c, 0x65, 0x5f, 0x63, 0x6f, 0x75, 0x6e, 0x74, 0x20, 0x3e, 0x3d, 0x20
        /*0010*/ 	.byte	0x31, 0x00
	.type		$str$23,@object
	.size		$str$23,(__unnamed_1 - $str$23)
$str$23:
        /*0012*/ 	.byte	0x2f, 0x74, 0x6d, 0x70, 0x2f, 0x63, 0x75, 0x74, 0x6c, 0x61, 0x73, 0x73, 0x5f, 0x73, 0x77, 0x65
        /*0022*/ 	.byte	0x65, 0x70, 0x5f, 0x73, 0x72, 0x63, 0x2f, 0x69, 0x6e, 0x63, 0x6c, 0x75, 0x64, 0x65, 0x2f, 0x63
        /*0032*/ 	.byte	0x75, 0x74, 0x6c, 0x61, 0x73, 0x73, 0x2f, 0x67, 0x65, 0x6d, 0x6d, 0x2f, 0x63, 0x6f, 0x6c, 0x6c
        /*0042*/ 	.byte	0x65, 0x63, 0x74, 0x69, 0x76, 0x65, 0x2f, 0x73, 0x6d, 0x39, 0x30, 0x5f, 0x6d, 0x6d, 0x61, 0x5f
        /*0052*/ 	.byte	0x74, 0x6d, 0x61, 0x5f, 0x67, 0x6d, 0x6d, 0x61, 0x5f, 0x73, 0x73, 0x5f, 0x77, 0x61, 0x72, 0x70
        /*0062*/ 	.byte	0x73, 0x70, 0x65, 0x63, 0x69, 0x61, 0x6c, 0x69, 0x7a, 0x65, 0x64, 0x2e, 0x68, 0x70, 0x70, 0x00
	.type		__unnamed_1,@object
	.size		__unnamed_1,(.L_0 - __unnamed_1)
__unnamed_1:
        /*0072*/ 	.byte	0x76, 0x6f, 0x69, 0x64, 0x20, 0x63, 0x75, 0x74, 0x6c, 0x61, 0x73, 0x73, 0x3a, 0x3a, 0x67, 0x65
        /* <DEDUP_REMOVED lines=180> */
        /*0bc2*/ 	.byte	0x64, 0x65, 0x6e, 0x74, 0x69, 0x74, 0x79, 0x5d, 0x00
.L_0:


//--------------------- .nv.shared._ZN7cutlass13device_kernelINS_4gemm6kernel13GemmUniversalIN4cute5tupleIJiiiiEEENS1_10collective13CollectiveMmaINS1_34MainloopSm90TmaGmmaWarpSpecializedILi3ENS5_IJNS4_1CILi2EEENSA_ILi1EEESC_EEENS1_32KernelTmaWarpSpecializedPingpongEEENS5_IJNSA_ILi64EEESG_NSA_ILi128EEEEEENS_10bfloat16_tENS5_IJlSC_lEEESJ_SK_NS4_8TiledMMAINS4_8MMA_AtomIJNS4_4SM904GMMA27MMA_64x64x16_F32BF16BF16_SSILNSO_5MajorE0ELSQ_0ELNSO_7ScaleInE1ELSR_1EEEEEENS4_6LayoutINS5_IJSC_SC_SC_EEENS5_IJNSA_ILi0EEESW_SW_EEEEENS5_IJNS4_10UnderscoreESZ_SZ_EEEEENS4_13SM90_TMA_LOADENS4_14ComposedLayoutINS4_7SwizzleILi3ELi4ELi3EEENS4_18smem_ptr_flag_bitsILi16EEENSU_INS5_IJNSA_ILi8EEESG_EEENS5_IJSG_SC_EEEEEEEvNS4_8identityENS4_23SM90_TMA_LOAD_MULTICASTES1C_vS1D_EENS_8epilogue10collective6detail29Sm90TmaWarpSpecializedAdapterINS1H_15DefaultEpilogueISJ_SK_SK_NS1G_6thread17LinearCombinationISJ_Li1EffLNS1L_9ScaleType4KindE0ELNS_15FloatRoundStyleE2ESJ_EENS1_15EpilogueDefaultEEEEEvvEEEEvNT_6ParamsE --------------------------
	.section	.nv.shared._ZN7cutlass13device_kernelINS_4gemm6kernel13GemmUniversalIN4cute5tupleIJiiiiEEENS1_10collective13CollectiveMmaINS1_34MainloopSm90TmaGmmaWarpSpecializedILi3ENS5_IJNS4_1CILi2EEENSA_ILi1EEESC_EEENS1_32KernelTmaWarpSpecializedPingpongEEENS5_IJNSA_ILi64EEESG_NSA_ILi128EEEEEENS_10bfloat16_tENS5_IJlSC_lEEESJ_SK_NS4_8TiledMMAINS4_8MMA_AtomIJNS4_4SM904GMMA27MMA_64x64x16_F32BF16BF16_SSILNSO_5MajorE0ELSQ_0ELNSO_7ScaleInE1ELSR_1EEEEEENS4_6LayoutINS5_IJSC_SC_SC_EEENS5_IJNSA_ILi0EEESW_SW_EEEEENS5_IJNS4_10UnderscoreESZ_SZ_EEEEENS4_13SM90_TMA_LOADENS4_14ComposedLayoutINS4_7SwizzleILi3ELi4ELi3EEENS4_18smem_ptr_flag_bitsILi16EEENSU_INS5_IJNSA_ILi8EEESG_EEENS5_IJSG_SC_EEEEEEEvNS4_8identityENS4_23SM90_TMA_LOAD_MULTICASTES1C_vS1D_EENS_8epilogue10collective6detail29Sm90TmaWarpSpecializedAdapterINS1H_15DefaultEpilogueISJ_SK_SK_NS1G_6thread17LinearCombinationISJ_Li1EffLNS1L_9ScaleType4KindE0ELNS_15FloatRoundStyleE2ESJ_EENS1_15EpilogueDefaultEEEEEvvEEEEvNT_6ParamsE,"aw",@nobits
	.sectionflags	@""
	.align	16
	.zero		1024


//--------------------- .nv.shared.reserved.0     --------------------------
	.section	.nv.shared.reserved.0,"aw",@nobits
	.weak		__nv_reservedSMEM_offset_0_alias
	.size		__nv_reservedSMEM_offset_0_alias, 0, 0
	.other		__nv_reservedSMEM_offset_0_alias,@"STO_CUDA_RESERVED_SHARED STV_DEFAULT"
__nv_reservedSMEM_offset_0_alias:
	.zero		0


//--------------------- .nv.global                --------------------------
	.section	.nv.global,"aw",@nobits
.nv.global:
	.type		_ZN39_INTERNAL_dcb82945_4_k_cu_bdfb08bd_35944cute1_E,@object
	.size		_ZN39_INTERNAL_dcb82945_4_k_cu_bdfb08bd_35944cute1_E,(_ZN39_INTERNAL_dcb82945_4_k_cu_bdfb08bd_35944cuda3std3__45__cpo6cbeginE - _ZN39_INTERNAL_dcb82945_4_k_cu_bdfb08bd_35944cute1_E)
_ZN39_INTERNAL_dcb82945_4_k_cu_bdfb08bd_35944cute1_E:
	.zero		1
	.type		_ZN39_INTERNAL_dcb82945_4_k_cu_bdfb08bd_35944cuda3std3__45__cpo6cbeginE,@object
	.size		_ZN39_INTERNAL_dcb82945_4_k_cu_bdfb08bd_35944cuda3std3__45__cpo6cbeginE,(_ZN39_INTERNAL_dcb82945_4_k_cu_bdfb08bd_35944cuda3std3__48in_placeE - _ZN39_INTERNAL_dcb82945_4_k_cu_bdfb08bd_35944cuda3std3__45__cpo6cbeginE)
_ZN39_INTERNAL_dcb82945_4_k_cu_bdfb08bd_35944cuda3std3__45__cpo6cbeginE:
	.zero		1
	.type		_ZN39_INTERNAL_dcb82945_4_k_cu_bdfb08bd_35944cuda3std3__48in_placeE,@object
	.size		_ZN39_INTERNAL_dcb82945_4_k_cu_bdfb08bd_35944cuda3std3__48in_placeE,(_ZN39_INTERNAL_dcb82945_4_k_cu_bdfb08bd_35944cuda3std6ranges3__45__cpo9iter_moveE - _ZN39_INTERNAL_dcb82945_4_k_cu_bdfb08bd_35944cuda3std3__48in_placeE)
_ZN39_INTERNAL_dcb82945_4_k_cu_bdfb08bd_35944cuda3std3__48in_placeE:
	.zero		1
	.type		_ZN39_INTERNAL_dcb82945_4_k_cu_bdfb08bd_35944cuda3std6ranges3__45__cpo9iter_moveE,@object
	.size		_ZN39_INTERNAL_dcb82945_4_k_cu_bdfb08bd_35944cuda3std6ranges3__45__cpo9iter_moveE,(_ZN39_INTERNAL_dcb82945_4_k_cu_bdfb08bd_35944cuda3std3__45__cpo5beginE - _ZN39_INTERNAL_dcb82945_4_k_cu_bdfb08bd_35944cuda3std6ranges3__45__cpo9iter_moveE)
_ZN39_INTERNAL_dcb82945_4_k_cu_bdfb08bd_35944cuda3std6ranges3__45__cpo9iter_moveE:
	.zero		1
	.type		_ZN39_INTERNAL_dcb82945_4_k_cu_bdfb08bd_35944cuda3std3__45__cpo5beginE,@object
	.size		_ZN39_INTERNAL_dcb82945_4_k_cu_bdfb08bd_35944cuda3std3__45__cpo5beginE,(_ZN39_INTERNAL_dcb82945_4_k_cu_bdfb08bd_35944cuda3std3__441_GLOBAL__N__dcb82945_4_k_cu_bdfb08bd_35946ignoreE - _ZN39_INTERNAL_dcb82945_4_k_cu_bdfb08bd_35944cuda3std3__45__cpo5beginE)
_ZN39_INTERNAL_dcb82945_4_k_cu_bdfb08bd_35944cuda3std3__45__cpo5beginE:
	.zero		1
	.type		_ZN39_INTERNAL_dcb82945_4_k_cu_bdfb08bd_35944cuda3std3__441_GLOBAL__N__dcb82945_4_k_cu_bdfb08bd_35946ignoreE,@object
	.size		_ZN39_INTERNAL_dcb82945_4_k_cu_bdfb08bd_35944cuda3std3__441_GLOBAL__N__dcb82945_4_k_cu_bdfb08bd_35946ignoreE,(_ZN39_INTERNAL_dcb82945_4_k_cu_bdfb08bd_35944cute7productE - _ZN39_INTERNAL_dcb82945_4_k_cu_bdfb08bd_35944cuda3std3__441_GLOBAL__N__dcb82945_4_k_cu_bdfb08bd_35946ignoreE)
_ZN39_INTERNAL_dcb82945_4_k_cu_bdfb08bd_35944cuda3std3__441_GLOBAL__N__dcb82945_4_k_cu_bdfb08bd_35946ignoreE:
	.zero		1
	.type		_ZN39_INTERNAL_dcb82945_4_k_cu_bdfb08bd_35944cute7productE,@object
	.size		_ZN39_INTERNAL_dcb82945_4_k_cu_bdfb08bd_35944cute7productE,(_ZN39_INTERNAL_dcb82945_4_k_cu_bdfb08bd_35944cuda3std3__45__cpo3endE - _ZN39_INTERNAL_dcb82945_4_k_cu_bdfb08bd_35944cute7productE)
_ZN39_INTERNAL_dcb82945_4_k_cu_bdfb08bd_35944cute7productE:
	.zero		1
	.type		_ZN39_INTERNAL_dcb82945_4_k_cu_bdfb08bd_35944cuda3std3__45__cpo3endE,@object
	.size		_ZN39_INTERNAL_dcb82945_4_k_cu_bdfb08bd_35944cuda3std3__45__cpo3endE,(_ZN39_INTERNAL_dcb82945_4_k_cu_bdfb08bd_35944cuda3std3__419piecewise_constructE - _ZN39_INTERNAL_dcb82945_4_k_cu_bdfb08bd_35944cuda3std3__45__cpo3endE)
_ZN39_INTERNAL_dcb82945_4_k_cu_bdfb08bd_35944cuda3std3__45__cpo3endE:
	.zero		1
	.type		_ZN39_INTERNAL_dcb82945_4_k_cu_bdfb08bd_35944cuda3std3__419piecewise_constructE,@object
	.size		_ZN39_INTERNAL_dcb82945_4_k_cu_bdfb08bd_35944cuda3std3__419piecewise_constructE,(_ZN39_INTERNAL_dcb82945_4_k_cu_bdfb08bd_35944cuda3std3__45__cpo4cendE - _ZN39_INTERNAL_dcb82945_4_k_cu_bdfb08bd_35944cuda3std3__419piecewise_constructE)
_ZN39_INTERNAL_dcb82945_4_k_cu_bdfb08bd_35944cuda3std3__419piecewise_constructE:
	.zero		1
	.type		_ZN39_INTERNAL_dcb82945_4_k_cu_bdfb08bd_35944cuda3std3__45__cpo4cendE,@object
	.size		_ZN39_INTERNAL_dcb82945_4_k_cu_bdfb08bd_35944cuda3std3__45__cpo4cendE,(_ZN39_INTERNAL_dcb82945_4_k_cu_bdfb08bd_35944cuda3std6ranges3__45__cpo4swapE - _ZN39_INTERNAL_dcb82945_4_k_cu_bdfb08bd_35944cuda3std3__45__cpo4cendE)
_ZN39_INTERNAL_dcb82945_4_k_cu_bdfb08bd_35944cuda3std3__45__cpo4cendE:
	.zero		1
	.type		_ZN39_INTERNAL_dcb82945_4_k_cu_bdfb08bd_35944cuda3std6ranges3__45__cpo4swapE,@object
	.size		_ZN39_INTERNAL_dcb82945_4_k_cu_bdfb08bd_35944cuda3std6ranges3__45__cpo4swapE,(.L_8 - _ZN39_INTERNAL_dcb82945_4_k_cu_bdfb08bd_35944cuda3std6ranges3__45__cpo4swapE)
_ZN39_INTERNAL_dcb82945_4_k_cu_bdfb08bd_35944cuda3std6ranges3__45__cpo4swapE:
	.zero		1
.L_8:


//--------------------- .nv.constant0._ZN7cutlass13device_kernelINS_4gemm6kernel13GemmUniversalIN4cute5tupleIJiiiiEEENS1_10collective13CollectiveMmaINS1_34MainloopSm90TmaGmmaWarpSpecializedILi3ENS5_IJNS4_1CILi2EEENSA_ILi1EEESC_EEENS1_32KernelTmaWarpSpecializedPingpongEEENS5_IJNSA_ILi64EEESG_NSA_ILi128EEEEEENS_10bfloat16_tENS5_IJlSC_lEEESJ_SK_NS4_8TiledMMAINS4_8MMA_AtomIJNS4_4SM904GMMA27MMA_64x64x16_F32BF16BF16_SSILNSO_5MajorE0ELSQ_0ELNSO_7ScaleInE1ELSR_1EEEEEENS4_6LayoutINS5_IJSC_SC_SC_EEENS5_IJNSA_ILi0EEESW_SW_EEEEENS5_IJNS4_10UnderscoreESZ_SZ_EEEEENS4_13SM90_TMA_LOADENS4_14ComposedLayoutINS4_7SwizzleILi3ELi4ELi3EEENS4_18smem_ptr_flag_bitsILi16EEENSU_INS5_IJNSA_ILi8EEESG_EEENS5_IJSG_SC_EEEEEEEvNS4_8identityENS4_23SM90_TMA_LOAD_MULTICASTES1C_vS1D_EENS_8epilogue10collective6detail29Sm90TmaWarpSpecializedAdapterINS1H_15DefaultEpilogueISJ_SK_SK_NS1G_6thread17LinearCombinationISJ_Li1EffLNS1L_9ScaleType4KindE0ELNS_15FloatRoundStyleE2ESJ_EENS1_15EpilogueDefaultEEEEEvvEEEEvNT_6ParamsE --------------------------
	.section	.nv.constant0._ZN7cutlass13device_kernelINS_4gemm6kernel13GemmUniversalIN4cute5tupleIJiiiiEEENS1_10collective13CollectiveMmaINS1_34MainloopSm90TmaGmmaWarpSpecializedILi3ENS5_IJNS4_1CILi2EEENSA_ILi1EEESC_EEENS1_32KernelTmaWarpSpecializedPingpongEEENS5_IJNSA_ILi64EEESG_NSA_ILi128EEEEEENS_10bfloat16_tENS5_IJlSC_lEEESJ_SK_NS4_8TiledMMAINS4_8MMA_AtomIJNS4_4SM904GMMA27MMA_64x64x16_F32BF16BF16_SSILNSO_5MajorE0ELSQ_0ELNSO_7ScaleInE1ELSR_1EEEEEENS4_6LayoutINS5_IJSC_SC_SC_EEENS5_IJNSA_ILi0EEESW_SW_EEEEENS5_IJNS4_10UnderscoreESZ_SZ_EEEEENS4_13SM90_TMA_LOADENS4_14ComposedLayoutINS4_7SwizzleILi3ELi4ELi3EEENS4_18smem_ptr_flag_bitsILi16EEENSU_INS5_IJNSA_ILi8EEESG_EEENS5_IJSG_SC_EEEEEEEvNS4_8identityENS4_23SM90_TMA_LOAD_MULTICASTES1C_vS1D_EENS_8epilogue10collective6detail29Sm90TmaWarpSpecializedAdapterINS1H_15DefaultEpilogueISJ_SK_SK_NS1G_6thread17LinearCombinationISJ_Li1EffLNS1L_9ScaleType4KindE0ELNS_15FloatRoundStyleE2ESJ_EENS1_15EpilogueDefaultEEEEEvvEEEEvNT_6ParamsE,"a",@progbits
	.sectionflags	@""
	.align	4
.nv.constant0._ZN7cutlass13device_kernelINS_4gemm6kernel13GemmUniversalIN4cute5tupleIJiiiiEEENS1_10collective13CollectiveMmaINS1_34MainloopSm90TmaGmmaWarpSpecializedILi3ENS5_IJNS4_1CILi2EEENSA_ILi1EEESC_EEENS1_32KernelTmaWarpSpecializedPingpongEEENS5_IJNSA_ILi64EEESG_NSA_ILi128EEEEEENS_10bfloat16_tENS5_IJlSC_lEEESJ_SK_NS4_8TiledMMAINS4_8MMA_AtomIJNS4_4SM904GMMA27MMA_64x64x16_F32BF16BF16_SSILNSO_5MajorE0ELSQ_0ELNSO_7ScaleInE1ELSR_1EEEEEENS4_6LayoutINS5_IJSC_SC_SC_EEENS5_IJNSA_ILi0EEESW_SW_EEEEENS5_IJNS4_10UnderscoreESZ_SZ_EEEEENS4_13SM90_TMA_LOADENS4_14ComposedLayoutINS4_7SwizzleILi3ELi4ELi3EEENS4_18smem_ptr_flag_bitsILi16EEENSU_INS5_IJNSA_ILi8EEESG_EEENS5_IJSG_SC_EEEEEEEvNS4_8identityENS4_23SM90_TMA_LOAD_MULTICASTES1C_vS1D_EENS_8epilogue10collective6detail29Sm90TmaWarpSpecializedAdapterINS1H_15DefaultEpilogueISJ_SK_SK_NS1G_6thread17LinearCombinationISJ_Li1EffLNS1L_9ScaleType4KindE0ELNS_15FloatRoundStyleE2ESJ_EENS1_15EpilogueDefaultEEEEEvvEEEEvNT_6ParamsE:
	.zero		1664


//--------------------- SYMBOLS --------------------------

	.type		.nv.reservedSmem.offset0,@object
	.size		.nv.reservedSmem.offset0,0x4
	.type		__assertfail,@function
